//
// Generated by NVIDIA NVVM Compiler
//
// Compiler Build ID: CL-36424714
// Cuda compilation tools, release 13.0, V13.0.88
// Based on NVVM 20.0.0
//

.version 9.0
.target sm_100
.address_size 64

	// .globl	attention_constant_time_kernel

.visible .entry attention_constant_time_kernel(
	.param .u64 .ptr .align 1 attention_constant_time_kernel_param_0,
	.param .u64 .ptr .align 1 attention_constant_time_kernel_param_1,
	.param .u64 .ptr .align 1 attention_constant_time_kernel_param_2,
	.param .u64 .ptr .align 1 attention_constant_time_kernel_param_3,
	.param .u32 attention_constant_time_kernel_param_4,
	.param .u32 attention_constant_time_kernel_param_5,
	.param .u32 attention_constant_time_kernel_param_6,
	.param .u32 attention_constant_time_kernel_param_7,
	.param .f32 attention_constant_time_kernel_param_8
)
.maxntid 128
.minnctapersm 8
{
	.local .align 16 .b8 	__local_depot0[2560];
	.reg .b64 	%SP;
	.reg .b64 	%SPL;
	.reg .pred 	%p<73>;
	.reg .b16 	%rs<129>;
	.reg .b32 	%r<260>;
	.reg .b32 	%f<342>;
	.reg .b64 	%rd<306>;

	mov.u64 	%SPL, __local_depot0;
	ld.param.u64 	%rd39, [attention_constant_time_kernel_param_0];
	ld.param.u64 	%rd40, [attention_constant_time_kernel_param_1];
	ld.param.u64 	%rd38, [attention_constant_time_kernel_param_2];
	ld.param.u64 	%rd41, [attention_constant_time_kernel_param_3];
	ld.param.u32 	%r106, [attention_constant_time_kernel_param_6];
	ld.param.u32 	%r107, [attention_constant_time_kernel_param_7];
	ld.param.f32 	%f33, [attention_constant_time_kernel_param_8];
	cvta.to.global.u64 	%rd1, %rd39;
	cvta.to.global.u64 	%rd2, %rd40;
	cvta.to.global.u64 	%rd3, %rd41;
	add.u64 	%rd4, %SPL, 0;
	add.u64 	%rd5, %SPL, 256;
	add.u64 	%rd6, %SPL, 2304;
	mov.u32 	%r109, %ctaid.x;
	mov.u32 	%r1, %tid.x;
	mul.lo.s32 	%r110, %r106, %r109;
	mul.lo.s32 	%r111, %r110, %r107;
	cvt.s64.s32 	%rd7, %r111;
	mul.lo.s32 	%r2, %r1, %r107;
	mov.b32 	%r216, 0;
$L__BB0_1:
	.pragma "nounroll";
	setp.lt.s32 	%p1, %r1, %r106;
	add.s32 	%r112, %r216, %r2;
	selp.b32 	%r113, %r112, 0, %p1;
	cvt.s64.s32 	%rd45, %r113;
	add.s64 	%rd46, %rd45, %rd7;
	shl.b64 	%rd47, %rd46, 1;
	add.s64 	%rd48, %rd1, %rd47;
	ld.global.nc.u16 	%rs1, [%rd48];
	// begin inline asm
	{  cvt.f32.f16 %f34, %rs1;}

	// end inline asm
	mul.wide.u32 	%rd49, %r216, 4;
	add.s64 	%rd50, %rd4, %rd49;
	add.s32 	%r114, %r112, 1;
	selp.b32 	%r115, %r114, 0, %p1;
	cvt.s64.s32 	%rd51, %r115;
	add.s64 	%rd52, %rd51, %rd7;
	shl.b64 	%rd53, %rd52, 1;
	add.s64 	%rd54, %rd1, %rd53;
	ld.global.nc.u16 	%rs2, [%rd54];
	// begin inline asm
	{  cvt.f32.f16 %f35, %rs2;}

	// end inline asm
	add.s32 	%r116, %r112, 2;
	selp.b32 	%r117, %r116, 0, %p1;
	cvt.s64.s32 	%rd55, %r117;
	add.s64 	%rd56, %rd55, %rd7;
	shl.b64 	%rd57, %rd56, 1;
	add.s64 	%rd58, %rd1, %rd57;
	ld.global.nc.u16 	%rs3, [%rd58];
	// begin inline asm
	{  cvt.f32.f16 %f36, %rs3;}

	// end inline asm
	add.s32 	%r118, %r112, 3;
	selp.b32 	%r119, %r118, 0, %p1;
	cvt.s64.s32 	%rd59, %r119;
	add.s64 	%rd60, %rd59, %rd7;
	shl.b64 	%rd61, %rd60, 1;
	add.s64 	%rd62, %rd1, %rd61;
	ld.global.nc.u16 	%rs4, [%rd62];
	// begin inline asm
	{  cvt.f32.f16 %f37, %rs4;}

	// end inline asm
	st.local.v4.f32 	[%rd50], {%f34, %f35, %f36, %f37};
	add.s32 	%r120, %r112, 4;
	selp.b32 	%r121, %r120, 0, %p1;
	cvt.s64.s32 	%rd63, %r121;
	add.s64 	%rd64, %rd63, %rd7;
	shl.b64 	%rd65, %rd64, 1;
	add.s64 	%rd66, %rd1, %rd65;
	ld.global.nc.u16 	%rs5, [%rd66];
	// begin inline asm
	{  cvt.f32.f16 %f38, %rs5;}

	// end inline asm
	add.s32 	%r122, %r112, 5;
	selp.b32 	%r123, %r122, 0, %p1;
	cvt.s64.s32 	%rd67, %r123;
	add.s64 	%rd68, %rd67, %rd7;
	shl.b64 	%rd69, %rd68, 1;
	add.s64 	%rd70, %rd1, %rd69;
	ld.global.nc.u16 	%rs6, [%rd70];
	// begin inline asm
	{  cvt.f32.f16 %f39, %rs6;}

	// end inline asm
	add.s32 	%r124, %r112, 6;
	selp.b32 	%r125, %r124, 0, %p1;
	cvt.s64.s32 	%rd71, %r125;
	add.s64 	%rd72, %rd71, %rd7;
	shl.b64 	%rd73, %rd72, 1;
	add.s64 	%rd74, %rd1, %rd73;
	ld.global.nc.u16 	%rs7, [%rd74];
	// begin inline asm
	{  cvt.f32.f16 %f40, %rs7;}

	// end inline asm
	add.s32 	%r126, %r112, 7;
	selp.b32 	%r127, %r126, 0, %p1;
	cvt.s64.s32 	%rd75, %r127;
	add.s64 	%rd76, %rd75, %rd7;
	shl.b64 	%rd77, %rd76, 1;
	add.s64 	%rd78, %rd1, %rd77;
	ld.global.nc.u16 	%rs8, [%rd78];
	// begin inline asm
	{  cvt.f32.f16 %f41, %rs8;}

	// end inline asm
	st.local.v4.f32 	[%rd50+16], {%f38, %f39, %f40, %f41};
	add.s32 	%r216, %r216, 8;
	setp.ne.s32 	%p2, %r216, 64;
	@%p2 bra 	$L__BB0_1;
	mov.f32 	%f330, 0fFF800000;
	mov.b32 	%r217, 0;
$L__BB0_3:
	.pragma "nounroll";
	mul.lo.s32 	%r6, %r217, %r107;
	mov.f32 	%f331, 0f00000000;
	mov.b32 	%r218, 0;
$L__BB0_4:
	.pragma "nounroll";
	add.s32 	%r130, %r218, %r6;
	cvt.s64.s32 	%rd79, %r130;
	add.s64 	%rd80, %rd79, %rd7;
	shl.b64 	%rd81, %rd80, 1;
	add.s64 	%rd82, %rd2, %rd81;
	ld.global.nc.u16 	%rs9, [%rd82];
	// begin inline asm
	{  cvt.f32.f16 %f44, %rs9;}

	// end inline asm
	mul.wide.u32 	%rd83, %r218, 4;
	add.s64 	%rd84, %rd4, %rd83;
	ld.local.v4.f32 	{%f52, %f53, %f54, %f55}, [%rd84];
	fma.rn.f32 	%f56, %f44, %f52, %f331;
	ld.global.nc.u16 	%rs10, [%rd82+2];
	// begin inline asm
	{  cvt.f32.f16 %f45, %rs10;}

	// end inline asm
	fma.rn.f32 	%f57, %f45, %f53, %f56;
	ld.global.nc.u16 	%rs11, [%rd82+4];
	// begin inline asm
	{  cvt.f32.f16 %f46, %rs11;}

	// end inline asm
	fma.rn.f32 	%f58, %f46, %f54, %f57;
	ld.global.nc.u16 	%rs12, [%rd82+6];
	// begin inline asm
	{  cvt.f32.f16 %f47, %rs12;}

	// end inline asm
	fma.rn.f32 	%f59, %f47, %f55, %f58;
	ld.global.nc.u16 	%rs13, [%rd82+8];
	// begin inline asm
	{  cvt.f32.f16 %f48, %rs13;}

	// end inline asm
	ld.local.v4.f32 	{%f60, %f61, %f62, %f63}, [%rd84+16];
	fma.rn.f32 	%f64, %f48, %f60, %f59;
	ld.global.nc.u16 	%rs14, [%rd82+10];
	// begin inline asm
	{  cvt.f32.f16 %f49, %rs14;}

	// end inline asm
	fma.rn.f32 	%f65, %f49, %f61, %f64;
	ld.global.nc.u16 	%rs15, [%rd82+12];
	// begin inline asm
	{  cvt.f32.f16 %f50, %rs15;}

	// end inline asm
	fma.rn.f32 	%f66, %f50, %f62, %f65;
	ld.global.nc.u16 	%rs16, [%rd82+14];
	// begin inline asm
	{  cvt.f32.f16 %f51, %rs16;}

	// end inline asm
	fma.rn.f32 	%f331, %f51, %f63, %f66;
	add.s32 	%r218, %r218, 8;
	setp.ne.s32 	%p3, %r218, 64;
	@%p3 bra 	$L__BB0_4;
	mul.f32 	%f67, %f33, %f331;
	max.f32 	%f330, %f330, %f67;
	mul.wide.u32 	%rd85, %r217, 4;
	add.s64 	%rd86, %rd5, %rd85;
	st.local.f32 	[%rd86], %f67;
	add.s32 	%r217, %r217, 1;
	setp.ne.s32 	%p4, %r217, 512;
	@%p4 bra 	$L__BB0_3;
	mov.f32 	%f332, 0f00000000;
	mov.b32 	%r219, 0;
$L__BB0_7:
	.pragma "nounroll";
	mul.wide.u32 	%rd87, %r219, 4;
	add.s64 	%rd88, %rd5, %rd87;
	ld.local.f32 	%f69, [%rd88];
	sub.f32 	%f70, %f69, %f330;
	mul.f32 	%f71, %f70, 0f3FB8AA3B;
	ex2.approx.f32 	%f72, %f71;
	st.local.f32 	[%rd88], %f72;
	add.f32 	%f332, %f332, %f72;
	add.s32 	%r219, %r219, 1;
	setp.ne.s32 	%p5, %r219, 512;
	@%p5 bra 	$L__BB0_7;
	rcp.rn.f32 	%f7, %f332;
	mov.b32 	%r220, 0;
$L__BB0_9:
	.pragma "nounroll";
	mul.wide.u32 	%rd89, %r220, 4;
	add.s64 	%rd90, %rd5, %rd89;
	ld.local.f32 	%f73, [%rd90];
	mul.f32 	%f74, %f7, %f73;
	st.local.f32 	[%rd90], %f74;
	add.s32 	%r220, %r220, 1;
	setp.ne.s32 	%p6, %r220, 512;
	@%p6 bra 	$L__BB0_9;
	mov.b32 	%r221, 0;
$L__BB0_11:
	.pragma "nounroll";
	mul.wide.u32 	%rd91, %r221, 4;
	add.s64 	%rd92, %rd6, %rd91;
	mov.f32 	%f75, 0f00000000;
	st.local.v4.f32 	[%rd92], {%f75, %f75, %f75, %f75};
	st.local.v4.f32 	[%rd92+16], {%f75, %f75, %f75, %f75};
	add.s32 	%r221, %r221, 8;
	setp.ne.s32 	%p7, %r221, 64;
	@%p7 bra 	$L__BB0_11;
	add.s64 	%rd305, %rd6, 16;
	cvta.to.global.u64 	%rd93, %rd38;
	add.s64 	%rd9, %rd93, 8;
	mov.b32 	%r222, 0;
$L__BB0_13:
	.pragma "nounroll";
	mul.wide.u32 	%rd94, %r222, 4;
	add.s64 	%rd95, %rd5, %rd94;
	ld.local.f32 	%f8, [%rd95];
	mul.lo.s32 	%r223, %r222, %r107;
	mov.b32 	%r224, 0;
	mov.u64 	%rd294, %rd305;
$L__BB0_14:
	.pragma "nounroll";
	cvt.s64.s32 	%rd96, %r223;
	add.s64 	%rd97, %rd7, %rd96;
	shl.b64 	%rd98, %rd97, 1;
	add.s64 	%rd99, %rd9, %rd98;
	ld.global.nc.u16 	%rs17, [%rd99+-8];
	// begin inline asm
	{  cvt.f32.f16 %f76, %rs17;}

	// end inline asm
	ld.local.v4.f32 	{%f84, %f85, %f86, %f87}, [%rd294+-16];
	fma.rn.f32 	%f88, %f8, %f76, %f84;
	ld.global.nc.u16 	%rs18, [%rd99+-6];
	// begin inline asm
	{  cvt.f32.f16 %f77, %rs18;}

	// end inline asm
	fma.rn.f32 	%f89, %f8, %f77, %f85;
	ld.global.nc.u16 	%rs19, [%rd99+-4];
	// begin inline asm
	{  cvt.f32.f16 %f78, %rs19;}

	// end inline asm
	fma.rn.f32 	%f90, %f8, %f78, %f86;
	ld.global.nc.u16 	%rs20, [%rd99+-2];
	// begin inline asm
	{  cvt.f32.f16 %f79, %rs20;}

	// end inline asm
	fma.rn.f32 	%f91, %f8, %f79, %f87;
	st.local.v4.f32 	[%rd294+-16], {%f88, %f89, %f90, %f91};
	ld.global.nc.u16 	%rs21, [%rd99];
	// begin inline asm
	{  cvt.f32.f16 %f80, %rs21;}

	// end inline asm
	ld.local.v4.f32 	{%f92, %f93, %f94, %f95}, [%rd294];
	fma.rn.f32 	%f96, %f8, %f80, %f92;
	ld.global.nc.u16 	%rs22, [%rd99+2];
	// begin inline asm
	{  cvt.f32.f16 %f81, %rs22;}

	// end inline asm
	fma.rn.f32 	%f97, %f8, %f81, %f93;
	ld.global.nc.u16 	%rs23, [%rd99+4];
	// begin inline asm
	{  cvt.f32.f16 %f82, %rs23;}

	// end inline asm
	fma.rn.f32 	%f98, %f8, %f82, %f94;
	ld.global.nc.u16 	%rs24, [%rd99+6];
	// begin inline asm
	{  cvt.f32.f16 %f83, %rs24;}

	// end inline asm
	fma.rn.f32 	%f99, %f8, %f83, %f95;
	st.local.v4.f32 	[%rd294], {%f96, %f97, %f98, %f99};
	add.s32 	%r224, %r224, 8;
	add.s64 	%rd294, %rd294, 32;
	add.s32 	%r223, %r223, 8;
	setp.ne.s32 	%p8, %r224, 64;
	@%p8 bra 	$L__BB0_14;
	add.s32 	%r222, %r222, 1;
	setp.ne.s32 	%p9, %r222, 512;
	@%p9 bra 	$L__BB0_13;
	cvt.s64.s32 	%rd100, %r2;
	add.s64 	%rd101, %rd7, %rd100;
	shl.b64 	%rd102, %rd101, 1;
	add.s64 	%rd103, %rd102, %rd3;
	add.s64 	%rd295, %rd103, 8;
	mov.b32 	%r226, 0;
	mov.u64 	%rd296, %rd305;
	mov.u32 	%r225, %r2;
$L__BB0_17:
	.pragma "nounroll";
	setp.ge.s32 	%p10, %r1, %r106;
	@%p10 bra 	$L__BB0_19;
	ld.local.f32 	%f100, [%rd296+-16];
	// begin inline asm
	{  cvt.rn.f16.f32 %rs25, %f100;}

	// end inline asm
	cvt.s64.s32 	%rd104, %r225;
	add.s64 	%rd105, %rd7, %rd104;
	shl.b64 	%rd106, %rd105, 1;
	add.s64 	%rd107, %rd3, %rd106;
	st.global.u16 	[%rd107], %rs25;
$L__BB0_19:
	setp.ge.s32 	%p11, %r1, %r106;
	@%p11 bra 	$L__BB0_21;
	ld.local.f32 	%f101, [%rd296+-12];
	// begin inline asm
	{  cvt.rn.f16.f32 %rs26, %f101;}

	// end inline asm
	st.global.u16 	[%rd295+-6], %rs26;
$L__BB0_21:
	setp.ge.s32 	%p12, %r1, %r106;
	@%p12 bra 	$L__BB0_23;
	ld.local.f32 	%f102, [%rd296+-8];
	// begin inline asm
	{  cvt.rn.f16.f32 %rs27, %f102;}

	// end inline asm
	st.global.u16 	[%rd295+-4], %rs27;
$L__BB0_23:
	setp.ge.s32 	%p13, %r1, %r106;
	@%p13 bra 	$L__BB0_25;
	ld.local.f32 	%f103, [%rd296+-4];
	// begin inline asm
	{  cvt.rn.f16.f32 %rs28, %f103;}

	// end inline asm
	st.global.u16 	[%rd295+-2], %rs28;
$L__BB0_25:
	setp.ge.s32 	%p14, %r1, %r106;
	@%p14 bra 	$L__BB0_27;
	ld.local.f32 	%f104, [%rd296];
	// begin inline asm
	{  cvt.rn.f16.f32 %rs29, %f104;}

	// end inline asm
	st.global.u16 	[%rd295], %rs29;
$L__BB0_27:
	setp.ge.s32 	%p15, %r1, %r106;
	@%p15 bra 	$L__BB0_29;
	ld.local.f32 	%f105, [%rd296+4];
	// begin inline asm
	{  cvt.rn.f16.f32 %rs30, %f105;}

	// end inline asm
	st.global.u16 	[%rd295+2], %rs30;
$L__BB0_29:
	setp.ge.s32 	%p16, %r1, %r106;
	@%p16 bra 	$L__BB0_31;
	ld.local.f32 	%f106, [%rd296+8];
	// begin inline asm
	{  cvt.rn.f16.f32 %rs31, %f106;}

	// end inline asm
	st.global.u16 	[%rd295+4], %rs31;
$L__BB0_31:
	setp.ge.s32 	%p17, %r1, %r106;
	@%p17 bra 	$L__BB0_33;
	ld.local.f32 	%f107, [%rd296+12];
	// begin inline asm
	{  cvt.rn.f16.f32 %rs32, %f107;}

	// end inline asm
	st.global.u16 	[%rd295+6], %rs32;
$L__BB0_33:
	add.s32 	%r226, %r226, 8;
	add.s32 	%r225, %r225, 8;
	add.s64 	%rd296, %rd296, 32;
	add.s64 	%rd295, %rd295, 16;
	setp.ne.s32 	%p18, %r226, 64;
	@%p18 bra 	$L__BB0_17;
	or.b32  	%r27, %r1, 128;
	shl.b32 	%r28, %r107, 7;
	add.s32 	%r236, %r2, %r28;
	mov.b32 	%r227, 0;
$L__BB0_35:
	.pragma "nounroll";
	setp.lt.s32 	%p19, %r27, %r106;
	add.s32 	%r138, %r227, %r236;
	selp.b32 	%r139, %r138, 0, %p19;
	cvt.s64.s32 	%rd108, %r139;
	add.s64 	%rd109, %rd108, %rd7;
	shl.b64 	%rd110, %rd109, 1;
	add.s64 	%rd111, %rd1, %rd110;
	ld.global.nc.u16 	%rs33, [%rd111];
	// begin inline asm
	{  cvt.f32.f16 %f108, %rs33;}

	// end inline asm
	mul.wide.u32 	%rd112, %r227, 4;
	add.s64 	%rd113, %rd4, %rd112;
	add.s32 	%r140, %r138, 1;
	selp.b32 	%r141, %r140, 0, %p19;
	cvt.s64.s32 	%rd114, %r141;
	add.s64 	%rd115, %rd114, %rd7;
	shl.b64 	%rd116, %rd115, 1;
	add.s64 	%rd117, %rd1, %rd116;
	ld.global.nc.u16 	%rs34, [%rd117];
	// begin inline asm
	{  cvt.f32.f16 %f109, %rs34;}

	// end inline asm
	add.s32 	%r142, %r138, 2;
	selp.b32 	%r143, %r142, 0, %p19;
	cvt.s64.s32 	%rd118, %r143;
	add.s64 	%rd119, %rd118, %rd7;
	shl.b64 	%rd120, %rd119, 1;
	add.s64 	%rd121, %rd1, %rd120;
	ld.global.nc.u16 	%rs35, [%rd121];
	// begin inline asm
	{  cvt.f32.f16 %f110, %rs35;}

	// end inline asm
	add.s32 	%r144, %r138, 3;
	selp.b32 	%r145, %r144, 0, %p19;
	cvt.s64.s32 	%rd122, %r145;
	add.s64 	%rd123, %rd122, %rd7;
	shl.b64 	%rd124, %rd123, 1;
	add.s64 	%rd125, %rd1, %rd124;
	ld.global.nc.u16 	%rs36, [%rd125];
	// begin inline asm
	{  cvt.f32.f16 %f111, %rs36;}

	// end inline asm
	st.local.v4.f32 	[%rd113], {%f108, %f109, %f110, %f111};
	add.s32 	%r146, %r138, 4;
	selp.b32 	%r147, %r146, 0, %p19;
	cvt.s64.s32 	%rd126, %r147;
	add.s64 	%rd127, %rd126, %rd7;
	shl.b64 	%rd128, %rd127, 1;
	add.s64 	%rd129, %rd1, %rd128;
	ld.global.nc.u16 	%rs37, [%rd129];
	// begin inline asm
	{  cvt.f32.f16 %f112, %rs37;}

	// end inline asm
	add.s32 	%r148, %r138, 5;
	selp.b32 	%r149, %r148, 0, %p19;
	cvt.s64.s32 	%rd130, %r149;
	add.s64 	%rd131, %rd130, %rd7;
	shl.b64 	%rd132, %rd131, 1;
	add.s64 	%rd133, %rd1, %rd132;
	ld.global.nc.u16 	%rs38, [%rd133];
	// begin inline asm
	{  cvt.f32.f16 %f113, %rs38;}

	// end inline asm
	add.s32 	%r150, %r138, 6;
	selp.b32 	%r151, %r150, 0, %p19;
	cvt.s64.s32 	%rd134, %r151;
	add.s64 	%rd135, %rd134, %rd7;
	shl.b64 	%rd136, %rd135, 1;
	add.s64 	%rd137, %rd1, %rd136;
	ld.global.nc.u16 	%rs39, [%rd137];
	// begin inline asm
	{  cvt.f32.f16 %f114, %rs39;}

	// end inline asm
	add.s32 	%r152, %r138, 7;
	selp.b32 	%r153, %r152, 0, %p19;
	cvt.s64.s32 	%rd138, %r153;
	add.s64 	%rd139, %rd138, %rd7;
	shl.b64 	%rd140, %rd139, 1;
	add.s64 	%rd141, %rd1, %rd140;
	ld.global.nc.u16 	%rs40, [%rd141];
	// begin inline asm
	{  cvt.f32.f16 %f115, %rs40;}

	// end inline asm
	st.local.v4.f32 	[%rd113+16], {%f112, %f113, %f114, %f115};
	add.s32 	%r227, %r227, 8;
	setp.ne.s32 	%p20, %r227, 64;
	@%p20 bra 	$L__BB0_35;
	mov.f32 	%f333, 0fFF800000;
	mov.b32 	%r228, 0;
$L__BB0_37:
	.pragma "nounroll";
	mul.lo.s32 	%r33, %r228, %r107;
	mov.f32 	%f334, 0f00000000;
	mov.b32 	%r229, 0;
$L__BB0_38:
	.pragma "nounroll";
	add.s32 	%r156, %r229, %r33;
	cvt.s64.s32 	%rd142, %r156;
	add.s64 	%rd143, %rd142, %rd7;
	shl.b64 	%rd144, %rd143, 1;
	add.s64 	%rd145, %rd2, %rd144;
	ld.global.nc.u16 	%rs41, [%rd145];
	// begin inline asm
	{  cvt.f32.f16 %f118, %rs41;}

	// end inline asm
	mul.wide.u32 	%rd146, %r229, 4;
	add.s64 	%rd147, %rd4, %rd146;
	ld.local.v4.f32 	{%f126, %f127, %f128, %f129}, [%rd147];
	fma.rn.f32 	%f130, %f118, %f126, %f334;
	ld.global.nc.u16 	%rs42, [%rd145+2];
	// begin inline asm
	{  cvt.f32.f16 %f119, %rs42;}

	// end inline asm
	fma.rn.f32 	%f131, %f119, %f127, %f130;
	ld.global.nc.u16 	%rs43, [%rd145+4];
	// begin inline asm
	{  cvt.f32.f16 %f120, %rs43;}

	// end inline asm
	fma.rn.f32 	%f132, %f120, %f128, %f131;
	ld.global.nc.u16 	%rs44, [%rd145+6];
	// begin inline asm
	{  cvt.f32.f16 %f121, %rs44;}

	// end inline asm
	fma.rn.f32 	%f133, %f121, %f129, %f132;
	ld.global.nc.u16 	%rs45, [%rd145+8];
	// begin inline asm
	{  cvt.f32.f16 %f122, %rs45;}

	// end inline asm
	ld.local.v4.f32 	{%f134, %f135, %f136, %f137}, [%rd147+16];
	fma.rn.f32 	%f138, %f122, %f134, %f133;
	ld.global.nc.u16 	%rs46, [%rd145+10];
	// begin inline asm
	{  cvt.f32.f16 %f123, %rs46;}

	// end inline asm
	fma.rn.f32 	%f139, %f123, %f135, %f138;
	ld.global.nc.u16 	%rs47, [%rd145+12];
	// begin inline asm
	{  cvt.f32.f16 %f124, %rs47;}

	// end inline asm
	fma.rn.f32 	%f140, %f124, %f136, %f139;
	ld.global.nc.u16 	%rs48, [%rd145+14];
	// begin inline asm
	{  cvt.f32.f16 %f125, %rs48;}

	// end inline asm
	fma.rn.f32 	%f334, %f125, %f137, %f140;
	add.s32 	%r229, %r229, 8;
	setp.ne.s32 	%p21, %r229, 64;
	@%p21 bra 	$L__BB0_38;
	mul.f32 	%f141, %f33, %f334;
	max.f32 	%f333, %f333, %f141;
	mul.wide.u32 	%rd148, %r228, 4;
	add.s64 	%rd149, %rd5, %rd148;
	st.local.f32 	[%rd149], %f141;
	add.s32 	%r228, %r228, 1;
	setp.ne.s32 	%p22, %r228, 512;
	@%p22 bra 	$L__BB0_37;
	mov.f32 	%f335, 0f00000000;
	mov.b32 	%r230, 0;
$L__BB0_41:
	.pragma "nounroll";
	mul.wide.u32 	%rd150, %r230, 4;
	add.s64 	%rd151, %rd5, %rd150;
	ld.local.f32 	%f143, [%rd151];
	sub.f32 	%f144, %f143, %f333;
	mul.f32 	%f145, %f144, 0f3FB8AA3B;
	ex2.approx.f32 	%f146, %f145;
	st.local.f32 	[%rd151], %f146;
	add.f32 	%f335, %f335, %f146;
	add.s32 	%r230, %r230, 1;
	setp.ne.s32 	%p23, %r230, 512;
	@%p23 bra 	$L__BB0_41;
	rcp.rn.f32 	%f15, %f335;
	mov.b32 	%r231, 0;
$L__BB0_43:
	.pragma "nounroll";
	mul.wide.u32 	%rd152, %r231, 4;
	add.s64 	%rd153, %rd5, %rd152;
	ld.local.f32 	%f147, [%rd153];
	mul.f32 	%f148, %f15, %f147;
	st.local.f32 	[%rd153], %f148;
	add.s32 	%r231, %r231, 1;
	setp.ne.s32 	%p24, %r231, 512;
	@%p24 bra 	$L__BB0_43;
	mov.b32 	%r232, 0;
$L__BB0_45:
	.pragma "nounroll";
	mul.wide.u32 	%rd154, %r232, 4;
	add.s64 	%rd155, %rd6, %rd154;
	mov.f32 	%f149, 0f00000000;
	st.local.v4.f32 	[%rd155], {%f149, %f149, %f149, %f149};
	st.local.v4.f32 	[%rd155+16], {%f149, %f149, %f149, %f149};
	add.s32 	%r232, %r232, 8;
	setp.ne.s32 	%p25, %r232, 64;
	@%p25 bra 	$L__BB0_45;
	mov.b32 	%r233, 0;
$L__BB0_47:
	.pragma "nounroll";
	mul.wide.u32 	%rd156, %r233, 4;
	add.s64 	%rd157, %rd5, %rd156;
	ld.local.f32 	%f16, [%rd157];
	mul.lo.s32 	%r234, %r233, %r107;
	mov.b32 	%r235, 0;
	mov.u64 	%rd297, %rd305;
$L__BB0_48:
	.pragma "nounroll";
	cvt.s64.s32 	%rd158, %r234;
	add.s64 	%rd159, %rd7, %rd158;
	shl.b64 	%rd160, %rd159, 1;
	add.s64 	%rd161, %rd9, %rd160;
	ld.global.nc.u16 	%rs49, [%rd161+-8];
	// begin inline asm
	{  cvt.f32.f16 %f150, %rs49;}

	// end inline asm
	ld.local.v4.f32 	{%f158, %f159, %f160, %f161}, [%rd297+-16];
	fma.rn.f32 	%f162, %f16, %f150, %f158;
	ld.global.nc.u16 	%rs50, [%rd161+-6];
	// begin inline asm
	{  cvt.f32.f16 %f151, %rs50;}

	// end inline asm
	fma.rn.f32 	%f163, %f16, %f151, %f159;
	ld.global.nc.u16 	%rs51, [%rd161+-4];
	// begin inline asm
	{  cvt.f32.f16 %f152, %rs51;}

	// end inline asm
	fma.rn.f32 	%f164, %f16, %f152, %f160;
	ld.global.nc.u16 	%rs52, [%rd161+-2];
	// begin inline asm
	{  cvt.f32.f16 %f153, %rs52;}

	// end inline asm
	fma.rn.f32 	%f165, %f16, %f153, %f161;
	st.local.v4.f32 	[%rd297+-16], {%f162, %f163, %f164, %f165};
	ld.global.nc.u16 	%rs53, [%rd161];
	// begin inline asm
	{  cvt.f32.f16 %f154, %rs53;}

	// end inline asm
	ld.local.v4.f32 	{%f166, %f167, %f168, %f169}, [%rd297];
	fma.rn.f32 	%f170, %f16, %f154, %f166;
	ld.global.nc.u16 	%rs54, [%rd161+2];
	// begin inline asm
	{  cvt.f32.f16 %f155, %rs54;}

	// end inline asm
	fma.rn.f32 	%f171, %f16, %f155, %f167;
	ld.global.nc.u16 	%rs55, [%rd161+4];
	// begin inline asm
	{  cvt.f32.f16 %f156, %rs55;}

	// end inline asm
	fma.rn.f32 	%f172, %f16, %f156, %f168;
	ld.global.nc.u16 	%rs56, [%rd161+6];
	// begin inline asm
	{  cvt.f32.f16 %f157, %rs56;}

	// end inline asm
	fma.rn.f32 	%f173, %f16, %f157, %f169;
	st.local.v4.f32 	[%rd297], {%f170, %f171, %f172, %f173};
	add.s32 	%r235, %r235, 8;
	add.s64 	%rd297, %rd297, 32;
	add.s32 	%r234, %r234, 8;
	setp.ne.s32 	%p26, %r235, 64;
	@%p26 bra 	$L__BB0_48;
	add.s32 	%r233, %r233, 1;
	setp.ne.s32 	%p27, %r233, 512;
	@%p27 bra 	$L__BB0_47;
	cvt.s64.s32 	%rd162, %r236;
	add.s64 	%rd163, %rd7, %rd162;
	shl.b64 	%rd164, %rd163, 1;
	add.s64 	%rd165, %rd164, %rd3;
	add.s64 	%rd298, %rd165, 8;
	mov.b32 	%r237, 0;
	mov.u64 	%rd299, %rd305;
$L__BB0_51:
	.pragma "nounroll";
	setp.ge.s32 	%p28, %r27, %r106;
	@%p28 bra 	$L__BB0_53;
	ld.local.f32 	%f174, [%rd299+-16];
	// begin inline asm
	{  cvt.rn.f16.f32 %rs57, %f174;}

	// end inline asm
	cvt.s64.s32 	%rd166, %r236;
	add.s64 	%rd167, %rd7, %rd166;
	shl.b64 	%rd168, %rd167, 1;
	add.s64 	%rd169, %rd3, %rd168;
	st.global.u16 	[%rd169], %rs57;
$L__BB0_53:
	setp.ge.s32 	%p29, %r27, %r106;
	@%p29 bra 	$L__BB0_55;
	ld.local.f32 	%f175, [%rd299+-12];
	// begin inline asm
	{  cvt.rn.f16.f32 %rs58, %f175;}

	// end inline asm
	st.global.u16 	[%rd298+-6], %rs58;
$L__BB0_55:
	setp.ge.s32 	%p30, %r27, %r106;
	@%p30 bra 	$L__BB0_57;
	ld.local.f32 	%f176, [%rd299+-8];
	// begin inline asm
	{  cvt.rn.f16.f32 %rs59, %f176;}

	// end inline asm
	st.global.u16 	[%rd298+-4], %rs59;
$L__BB0_57:
	setp.ge.s32 	%p31, %r27, %r106;
	@%p31 bra 	$L__BB0_59;
	ld.local.f32 	%f177, [%rd299+-4];
	// begin inline asm
	{  cvt.rn.f16.f32 %rs60, %f177;}

	// end inline asm
	st.global.u16 	[%rd298+-2], %rs60;
$L__BB0_59:
	setp.ge.s32 	%p32, %r27, %r106;
	@%p32 bra 	$L__BB0_61;
	ld.local.f32 	%f178, [%rd299];
	// begin inline asm
	{  cvt.rn.f16.f32 %rs61, %f178;}

	// end inline asm
	st.global.u16 	[%rd298], %rs61;
$L__BB0_61:
	setp.ge.s32 	%p33, %r27, %r106;
	@%p33 bra 	$L__BB0_63;
	ld.local.f32 	%f179, [%rd299+4];
	// begin inline asm
	{  cvt.rn.f16.f32 %rs62, %f179;}

	// end inline asm
	st.global.u16 	[%rd298+2], %rs62;
$L__BB0_63:
	setp.ge.s32 	%p34, %r27, %r106;
	@%p34 bra 	$L__BB0_65;
	ld.local.f32 	%f180, [%rd299+8];
	// begin inline asm
	{  cvt.rn.f16.f32 %rs63, %f180;}

	// end inline asm
	st.global.u16 	[%rd298+4], %rs63;
$L__BB0_65:
	setp.ge.s32 	%p35, %r27, %r106;
	@%p35 bra 	$L__BB0_67;
	ld.local.f32 	%f181, [%rd299+12];
	// begin inline asm
	{  cvt.rn.f16.f32 %rs64, %f181;}

	// end inline asm
	st.global.u16 	[%rd298+6], %rs64;
$L__BB0_67:
	add.s32 	%r237, %r237, 8;
	add.s32 	%r236, %r236, 8;
	add.s64 	%rd299, %rd299, 32;
	add.s64 	%rd298, %rd298, 16;
	setp.ne.s32 	%p36, %r237, 64;
	@%p36 bra 	$L__BB0_51;
	or.b32  	%r54, %r1, 256;
	shl.b32 	%r164, %r107, 8;
	add.s32 	%r55, %r164, %r2;
	mov.b32 	%r238, 0;
$L__BB0_69:
	.pragma "nounroll";
	setp.lt.s32 	%p37, %r54, %r106;
	add.s32 	%r165, %r238, %r55;
	selp.b32 	%r166, %r165, 0, %p37;
	cvt.s64.s32 	%rd170, %r166;
	add.s64 	%rd171, %rd170, %rd7;
	shl.b64 	%rd172, %rd171, 1;
	add.s64 	%rd173, %rd1, %rd172;
	ld.global.nc.u16 	%rs65, [%rd173];
	// begin inline asm
	{  cvt.f32.f16 %f182, %rs65;}

	// end inline asm
	mul.wide.u32 	%rd174, %r238, 4;
	add.s64 	%rd175, %rd4, %rd174;
	add.s32 	%r167, %r165, 1;
	selp.b32 	%r168, %r167, 0, %p37;
	cvt.s64.s32 	%rd176, %r168;
	add.s64 	%rd177, %rd176, %rd7;
	shl.b64 	%rd178, %rd177, 1;
	add.s64 	%rd179, %rd1, %rd178;
	ld.global.nc.u16 	%rs66, [%rd179];
	// begin inline asm
	{  cvt.f32.f16 %f183, %rs66;}

	// end inline asm
	add.s32 	%r169, %r165, 2;
	selp.b32 	%r170, %r169, 0, %p37;
	cvt.s64.s32 	%rd180, %r170;
	add.s64 	%rd181, %rd180, %rd7;
	shl.b64 	%rd182, %rd181, 1;
	add.s64 	%rd183, %rd1, %rd182;
	ld.global.nc.u16 	%rs67, [%rd183];
	// begin inline asm
	{  cvt.f32.f16 %f184, %rs67;}

	// end inline asm
	add.s32 	%r171, %r165, 3;
	selp.b32 	%r172, %r171, 0, %p37;
	cvt.s64.s32 	%rd184, %r172;
	add.s64 	%rd185, %rd184, %rd7;
	shl.b64 	%rd186, %rd185, 1;
	add.s64 	%rd187, %rd1, %rd186;
	ld.global.nc.u16 	%rs68, [%rd187];
	// begin inline asm
	{  cvt.f32.f16 %f185, %rs68;}

	// end inline asm
	st.local.v4.f32 	[%rd175], {%f182, %f183, %f184, %f185};
	add.s32 	%r173, %r165, 4;
	selp.b32 	%r174, %r173, 0, %p37;
	cvt.s64.s32 	%rd188, %r174;
	add.s64 	%rd189, %rd188, %rd7;
	shl.b64 	%rd190, %rd189, 1;
	add.s64 	%rd191, %rd1, %rd190;
	ld.global.nc.u16 	%rs69, [%rd191];
	// begin inline asm
	{  cvt.f32.f16 %f186, %rs69;}

	// end inline asm
	add.s32 	%r175, %r165, 5;
	selp.b32 	%r176, %r175, 0, %p37;
	cvt.s64.s32 	%rd192, %r176;
	add.s64 	%rd193, %rd192, %rd7;
	shl.b64 	%rd194, %rd193, 1;
	add.s64 	%rd195, %rd1, %rd194;
	ld.global.nc.u16 	%rs70, [%rd195];
	// begin inline asm
	{  cvt.f32.f16 %f187, %rs70;}

	// end inline asm
	add.s32 	%r177, %r165, 6;
	selp.b32 	%r178, %r177, 0, %p37;
	cvt.s64.s32 	%rd196, %r178;
	add.s64 	%rd197, %rd196, %rd7;
	shl.b64 	%rd198, %rd197, 1;
	add.s64 	%rd199, %rd1, %rd198;
	ld.global.nc.u16 	%rs71, [%rd199];
	// begin inline asm
	{  cvt.f32.f16 %f188, %rs71;}

	// end inline asm
	add.s32 	%r179, %r165, 7;
	selp.b32 	%r180, %r179, 0, %p37;
	cvt.s64.s32 	%rd200, %r180;
	add.s64 	%rd201, %rd200, %rd7;
	shl.b64 	%rd202, %rd201, 1;
	add.s64 	%rd203, %rd1, %rd202;
	ld.global.nc.u16 	%rs72, [%rd203];
	// begin inline asm
	{  cvt.f32.f16 %f189, %rs72;}

	// end inline asm
	st.local.v4.f32 	[%rd175+16], {%f186, %f187, %f188, %f189};
	add.s32 	%r238, %r238, 8;
	setp.ne.s32 	%p38, %r238, 64;
	@%p38 bra 	$L__BB0_69;
	mov.f32 	%f336, 0fFF800000;
	mov.b32 	%r239, 0;
$L__BB0_71:
	.pragma "nounroll";
	mul.lo.s32 	%r59, %r239, %r107;
	mov.f32 	%f337, 0f00000000;
	mov.b32 	%r240, 0;
$L__BB0_72:
	.pragma "nounroll";
	add.s32 	%r183, %r240, %r59;
	cvt.s64.s32 	%rd204, %r183;
	add.s64 	%rd205, %rd204, %rd7;
	shl.b64 	%rd206, %rd205, 1;
	add.s64 	%rd207, %rd2, %rd206;
	ld.global.nc.u16 	%rs73, [%rd207];
	// begin inline asm
	{  cvt.f32.f16 %f192, %rs73;}

	// end inline asm
	mul.wide.u32 	%rd208, %r240, 4;
	add.s64 	%rd209, %rd4, %rd208;
	ld.local.v4.f32 	{%f200, %f201, %f202, %f203}, [%rd209];
	fma.rn.f32 	%f204, %f192, %f200, %f337;
	ld.global.nc.u16 	%rs74, [%rd207+2];
	// begin inline asm
	{  cvt.f32.f16 %f193, %rs74;}

	// end inline asm
	fma.rn.f32 	%f205, %f193, %f201, %f204;
	ld.global.nc.u16 	%rs75, [%rd207+4];
	// begin inline asm
	{  cvt.f32.f16 %f194, %rs75;}

	// end inline asm
	fma.rn.f32 	%f206, %f194, %f202, %f205;
	ld.global.nc.u16 	%rs76, [%rd207+6];
	// begin inline asm
	{  cvt.f32.f16 %f195, %rs76;}

	// end inline asm
	fma.rn.f32 	%f207, %f195, %f203, %f206;
	ld.global.nc.u16 	%rs77, [%rd207+8];
	// begin inline asm
	{  cvt.f32.f16 %f196, %rs77;}

	// end inline asm
	ld.local.v4.f32 	{%f208, %f209, %f210, %f211}, [%rd209+16];
	fma.rn.f32 	%f212, %f196, %f208, %f207;
	ld.global.nc.u16 	%rs78, [%rd207+10];
	// begin inline asm
	{  cvt.f32.f16 %f197, %rs78;}

	// end inline asm
	fma.rn.f32 	%f213, %f197, %f209, %f212;
	ld.global.nc.u16 	%rs79, [%rd207+12];
	// begin inline asm
	{  cvt.f32.f16 %f198, %rs79;}

	// end inline asm
	fma.rn.f32 	%f214, %f198, %f210, %f213;
	ld.global.nc.u16 	%rs80, [%rd207+14];
	// begin inline asm
	{  cvt.f32.f16 %f199, %rs80;}

	// end inline asm
	fma.rn.f32 	%f337, %f199, %f211, %f214;
	add.s32 	%r240, %r240, 8;
	setp.ne.s32 	%p39, %r240, 64;
	@%p39 bra 	$L__BB0_72;
	mul.f32 	%f215, %f33, %f337;
	max.f32 	%f336, %f336, %f215;
	mul.wide.u32 	%rd210, %r239, 4;
	add.s64 	%rd211, %rd5, %rd210;
	st.local.f32 	[%rd211], %f215;
	add.s32 	%r239, %r239, 1;
	setp.ne.s32 	%p40, %r239, 512;
	@%p40 bra 	$L__BB0_71;
	mov.f32 	%f338, 0f00000000;
	mov.b32 	%r241, 0;
$L__BB0_75:
	.pragma "nounroll";
	mul.wide.u32 	%rd212, %r241, 4;
	add.s64 	%rd213, %rd5, %rd212;
	ld.local.f32 	%f217, [%rd213];
	sub.f32 	%f218, %f217, %f336;
	mul.f32 	%f219, %f218, 0f3FB8AA3B;
	ex2.approx.f32 	%f220, %f219;
	st.local.f32 	[%rd213], %f220;
	add.f32 	%f338, %f338, %f220;
	add.s32 	%r241, %r241, 1;
	setp.ne.s32 	%p41, %r241, 512;
	@%p41 bra 	$L__BB0_75;
	rcp.rn.f32 	%f23, %f338;
	mov.b32 	%r242, 0;
$L__BB0_77:
	.pragma "nounroll";
	mul.wide.u32 	%rd214, %r242, 4;
	add.s64 	%rd215, %rd5, %rd214;
	ld.local.f32 	%f221, [%rd215];
	mul.f32 	%f222, %f23, %f221;
	st.local.f32 	[%rd215], %f222;
	add.s32 	%r242, %r242, 1;
	setp.ne.s32 	%p42, %r242, 512;
	@%p42 bra 	$L__BB0_77;
	mov.b32 	%r243, 0;
$L__BB0_79:
	.pragma "nounroll";
	mul.wide.u32 	%rd216, %r243, 4;
	add.s64 	%rd217, %rd6, %rd216;
	mov.f32 	%f223, 0f00000000;
	st.local.v4.f32 	[%rd217], {%f223, %f223, %f223, %f223};
	st.local.v4.f32 	[%rd217+16], {%f223, %f223, %f223, %f223};
	add.s32 	%r243, %r243, 8;
	setp.ne.s32 	%p43, %r243, 64;
	@%p43 bra 	$L__BB0_79;
	mov.b32 	%r244, 0;
$L__BB0_81:
	.pragma "nounroll";
	mul.wide.u32 	%rd218, %r244, 4;
	add.s64 	%rd219, %rd5, %rd218;
	ld.local.f32 	%f24, [%rd219];
	mul.lo.s32 	%r245, %r244, %r107;
	mov.b32 	%r246, 0;
	mov.u64 	%rd300, %rd305;
$L__BB0_82:
	.pragma "nounroll";
	cvt.s64.s32 	%rd220, %r245;
	add.s64 	%rd221, %rd7, %rd220;
	shl.b64 	%rd222, %rd221, 1;
	add.s64 	%rd223, %rd9, %rd222;
	ld.global.nc.u16 	%rs81, [%rd223+-8];
	// begin inline asm
	{  cvt.f32.f16 %f224, %rs81;}

	// end inline asm
	ld.local.v4.f32 	{%f232, %f233, %f234, %f235}, [%rd300+-16];
	fma.rn.f32 	%f236, %f24, %f224, %f232;
	ld.global.nc.u16 	%rs82, [%rd223+-6];
	// begin inline asm
	{  cvt.f32.f16 %f225, %rs82;}

	// end inline asm
	fma.rn.f32 	%f237, %f24, %f225, %f233;
	ld.global.nc.u16 	%rs83, [%rd223+-4];
	// begin inline asm
	{  cvt.f32.f16 %f226, %rs83;}

	// end inline asm
	fma.rn.f32 	%f238, %f24, %f226, %f234;
	ld.global.nc.u16 	%rs84, [%rd223+-2];
	// begin inline asm
	{  cvt.f32.f16 %f227, %rs84;}

	// end inline asm
	fma.rn.f32 	%f239, %f24, %f227, %f235;
	st.local.v4.f32 	[%rd300+-16], {%f236, %f237, %f238, %f239};
	ld.global.nc.u16 	%rs85, [%rd223];
	// begin inline asm
	{  cvt.f32.f16 %f228, %rs85;}

	// end inline asm
	ld.local.v4.f32 	{%f240, %f241, %f242, %f243}, [%rd300];
	fma.rn.f32 	%f244, %f24, %f228, %f240;
	ld.global.nc.u16 	%rs86, [%rd223+2];
	// begin inline asm
	{  cvt.f32.f16 %f229, %rs86;}

	// end inline asm
	fma.rn.f32 	%f245, %f24, %f229, %f241;
	ld.global.nc.u16 	%rs87, [%rd223+4];
	// begin inline asm
	{  cvt.f32.f16 %f230, %rs87;}

	// end inline asm
	fma.rn.f32 	%f246, %f24, %f230, %f242;
	ld.global.nc.u16 	%rs88, [%rd223+6];
	// begin inline asm
	{  cvt.f32.f16 %f231, %rs88;}

	// end inline asm
	fma.rn.f32 	%f247, %f24, %f231, %f243;
	st.local.v4.f32 	[%rd300], {%f244, %f245, %f246, %f247};
	add.s32 	%r246, %r246, 8;
	add.s64 	%rd300, %rd300, 32;
	add.s32 	%r245, %r245, 8;
	setp.ne.s32 	%p44, %r246, 64;
	@%p44 bra 	$L__BB0_82;
	add.s32 	%r244, %r244, 1;
	setp.ne.s32 	%p45, %r244, 512;
	@%p45 bra 	$L__BB0_81;
	cvt.s64.s32 	%rd224, %r55;
	add.s64 	%rd225, %rd7, %rd224;
	shl.b64 	%rd226, %rd225, 1;
	add.s64 	%rd227, %rd226, %rd3;
	add.s64 	%rd301, %rd227, 8;
	mov.b32 	%r248, 0;
	mov.u64 	%rd302, %rd305;
	mov.u32 	%r247, %r55;
$L__BB0_85:
	.pragma "nounroll";
	setp.ge.s32 	%p46, %r54, %r106;
	@%p46 bra 	$L__BB0_87;
	ld.local.f32 	%f248, [%rd302+-16];
	// begin inline asm
	{  cvt.rn.f16.f32 %rs89, %f248;}

	// end inline asm
	cvt.s64.s32 	%rd228, %r247;
	add.s64 	%rd229, %rd7, %rd228;
	shl.b64 	%rd230, %rd229, 1;
	add.s64 	%rd231, %rd3, %rd230;
	st.global.u16 	[%rd231], %rs89;
$L__BB0_87:
	setp.ge.s32 	%p47, %r54, %r106;
	@%p47 bra 	$L__BB0_89;
	ld.local.f32 	%f249, [%rd302+-12];
	// begin inline asm
	{  cvt.rn.f16.f32 %rs90, %f249;}

	// end inline asm
	st.global.u16 	[%rd301+-6], %rs90;
$L__BB0_89:
	setp.ge.s32 	%p48, %r54, %r106;
	@%p48 bra 	$L__BB0_91;
	ld.local.f32 	%f250, [%rd302+-8];
	// begin inline asm
	{  cvt.rn.f16.f32 %rs91, %f250;}

	// end inline asm
	st.global.u16 	[%rd301+-4], %rs91;
$L__BB0_91:
	setp.ge.s32 	%p49, %r54, %r106;
	@%p49 bra 	$L__BB0_93;
	ld.local.f32 	%f251, [%rd302+-4];
	// begin inline asm
	{  cvt.rn.f16.f32 %rs92, %f251;}

	// end inline asm
	st.global.u16 	[%rd301+-2], %rs92;
$L__BB0_93:
	setp.ge.s32 	%p50, %r54, %r106;
	@%p50 bra 	$L__BB0_95;
	ld.local.f32 	%f252, [%rd302];
	// begin inline asm
	{  cvt.rn.f16.f32 %rs93, %f252;}

	// end inline asm
	st.global.u16 	[%rd301], %rs93;
$L__BB0_95:
	setp.ge.s32 	%p51, %r54, %r106;
	@%p51 bra 	$L__BB0_97;
	ld.local.f32 	%f253, [%rd302+4];
	// begin inline asm
	{  cvt.rn.f16.f32 %rs94, %f253;}

	// end inline asm
	st.global.u16 	[%rd301+2], %rs94;
$L__BB0_97:
	setp.ge.s32 	%p52, %r54, %r106;
	@%p52 bra 	$L__BB0_99;
	ld.local.f32 	%f254, [%rd302+8];
	// begin inline asm
	{  cvt.rn.f16.f32 %rs95, %f254;}

	// end inline asm
	st.global.u16 	[%rd301+4], %rs95;
$L__BB0_99:
	setp.ge.s32 	%p53, %r54, %r106;
	@%p53 bra 	$L__BB0_101;
	ld.local.f32 	%f255, [%rd302+12];
	// begin inline asm
	{  cvt.rn.f16.f32 %rs96, %f255;}

	// end inline asm
	st.global.u16 	[%rd301+6], %rs96;
$L__BB0_101:
	add.s32 	%r248, %r248, 8;
	add.s32 	%r247, %r247, 8;
	add.s64 	%rd302, %rd302, 32;
	add.s64 	%rd301, %rd301, 16;
	setp.ne.s32 	%p54, %r248, 64;
	@%p54 bra 	$L__BB0_85;
	or.b32  	%r80, %r1, 384;
	add.s32 	%r258, %r55, %r28;
	mov.b32 	%r249, 0;
$L__BB0_103:
	.pragma "nounroll";
	setp.lt.s32 	%p55, %r80, %r106;
	add.s32 	%r191, %r249, %r258;
	selp.b32 	%r192, %r191, 0, %p55;
	cvt.s64.s32 	%rd232, %r192;
	add.s64 	%rd233, %rd232, %rd7;
	shl.b64 	%rd234, %rd233, 1;
	add.s64 	%rd235, %rd1, %rd234;
	ld.global.nc.u16 	%rs97, [%rd235];
	// begin inline asm
	{  cvt.f32.f16 %f256, %rs97;}

	// end inline asm
	mul.wide.u32 	%rd236, %r249, 4;
	add.s64 	%rd237, %rd4, %rd236;
	add.s32 	%r193, %r191, 1;
	selp.b32 	%r194, %r193, 0, %p55;
	cvt.s64.s32 	%rd238, %r194;
	add.s64 	%rd239, %rd238, %rd7;
	shl.b64 	%rd240, %rd239, 1;
	add.s64 	%rd241, %rd1, %rd240;
	ld.global.nc.u16 	%rs98, [%rd241];
	// begin inline asm
	{  cvt.f32.f16 %f257, %rs98;}

	// end inline asm
	add.s32 	%r195, %r191, 2;
	selp.b32 	%r196, %r195, 0, %p55;
	cvt.s64.s32 	%rd242, %r196;
	add.s64 	%rd243, %rd242, %rd7;
	shl.b64 	%rd244, %rd243, 1;
	add.s64 	%rd245, %rd1, %rd244;
	ld.global.nc.u16 	%rs99, [%rd245];
	// begin inline asm
	{  cvt.f32.f16 %f258, %rs99;}

	// end inline asm
	add.s32 	%r197, %r191, 3;
	selp.b32 	%r198, %r197, 0, %p55;
	cvt.s64.s32 	%rd246, %r198;
	add.s64 	%rd247, %rd246, %rd7;
	shl.b64 	%rd248, %rd247, 1;
	add.s64 	%rd249, %rd1, %rd248;
	ld.global.nc.u16 	%rs100, [%rd249];
	// begin inline asm
	{  cvt.f32.f16 %f259, %rs100;}

	// end inline asm
	st.local.v4.f32 	[%rd237], {%f256, %f257, %f258, %f259};
	add.s32 	%r199, %r191, 4;
	selp.b32 	%r200, %r199, 0, %p55;
	cvt.s64.s32 	%rd250, %r200;
	add.s64 	%rd251, %rd250, %rd7;
	shl.b64 	%rd252, %rd251, 1;
	add.s64 	%rd253, %rd1, %rd252;
	ld.global.nc.u16 	%rs101, [%rd253];
	// begin inline asm
	{  cvt.f32.f16 %f260, %rs101;}

	// end inline asm
	add.s32 	%r201, %r191, 5;
	selp.b32 	%r202, %r201, 0, %p55;
	cvt.s64.s32 	%rd254, %r202;
	add.s64 	%rd255, %rd254, %rd7;
	shl.b64 	%rd256, %rd255, 1;
	add.s64 	%rd257, %rd1, %rd256;
	ld.global.nc.u16 	%rs102, [%rd257];
	// begin inline asm
	{  cvt.f32.f16 %f261, %rs102;}

	// end inline asm
	add.s32 	%r203, %r191, 6;
	selp.b32 	%r204, %r203, 0, %p55;
	cvt.s64.s32 	%rd258, %r204;
	add.s64 	%rd259, %rd258, %rd7;
	shl.b64 	%rd260, %rd259, 1;
	add.s64 	%rd261, %rd1, %rd260;
	ld.global.nc.u16 	%rs103, [%rd261];
	// begin inline asm
	{  cvt.f32.f16 %f262, %rs103;}

	// end inline asm
	add.s32 	%r205, %r191, 7;
	selp.b32 	%r206, %r205, 0, %p55;
	cvt.s64.s32 	%rd262, %r206;
	add.s64 	%rd263, %rd262, %rd7;
	shl.b64 	%rd264, %rd263, 1;
	add.s64 	%rd265, %rd1, %rd264;
	ld.global.nc.u16 	%rs104, [%rd265];
	// begin inline asm
	{  cvt.f32.f16 %f263, %rs104;}

	// end inline asm
	st.local.v4.f32 	[%rd237+16], {%f260, %f261, %f262, %f263};
	add.s32 	%r249, %r249, 8;
	setp.ne.s32 	%p56, %r249, 64;
	@%p56 bra 	$L__BB0_103;
	mov.f32 	%f339, 0fFF800000;
	mov.b32 	%r250, 0;
$L__BB0_105:
	.pragma "nounroll";
	mul.lo.s32 	%r85, %r250, %r107;
	mov.f32 	%f340, 0f00000000;
	mov.b32 	%r251, 0;
$L__BB0_106:
	.pragma "nounroll";
	add.s32 	%r209, %r251, %r85;
	cvt.s64.s32 	%rd266, %r209;
	add.s64 	%rd267, %rd266, %rd7;
	shl.b64 	%rd268, %rd267, 1;
	add.s64 	%rd269, %rd2, %rd268;
	ld.global.nc.u16 	%rs105, [%rd269];
	// begin inline asm
	{  cvt.f32.f16 %f266, %rs105;}

	// end inline asm
	mul.wide.u32 	%rd270, %r251, 4;
	add.s64 	%rd271, %rd4, %rd270;
	ld.local.v4.f32 	{%f274, %f275, %f276, %f277}, [%rd271];
	fma.rn.f32 	%f278, %f266, %f274, %f340;
	ld.global.nc.u16 	%rs106, [%rd269+2];
	// begin inline asm
	{  cvt.f32.f16 %f267, %rs106;}

	// end inline asm
	fma.rn.f32 	%f279, %f267, %f275, %f278;
	ld.global.nc.u16 	%rs107, [%rd269+4];
	// begin inline asm
	{  cvt.f32.f16 %f268, %rs107;}

	// end inline asm
	fma.rn.f32 	%f280, %f268, %f276, %f279;
	ld.global.nc.u16 	%rs108, [%rd269+6];
	// begin inline asm
	{  cvt.f32.f16 %f269, %rs108;}

	// end inline asm
	fma.rn.f32 	%f281, %f269, %f277, %f280;
	ld.global.nc.u16 	%rs109, [%rd269+8];
	// begin inline asm
	{  cvt.f32.f16 %f270, %rs109;}

	// end inline asm
	ld.local.v4.f32 	{%f282, %f283, %f284, %f285}, [%rd271+16];
	fma.rn.f32 	%f286, %f270, %f282, %f281;
	ld.global.nc.u16 	%rs110, [%rd269+10];
	// begin inline asm
	{  cvt.f32.f16 %f271, %rs110;}

	// end inline asm
	fma.rn.f32 	%f287, %f271, %f283, %f286;
	ld.global.nc.u16 	%rs111, [%rd269+12];
	// begin inline asm
	{  cvt.f32.f16 %f272, %rs111;}

	// end inline asm
	fma.rn.f32 	%f288, %f272, %f284, %f287;
	ld.global.nc.u16 	%rs112, [%rd269+14];
	// begin inline asm
	{  cvt.f32.f16 %f273, %rs112;}

	// end inline asm
	fma.rn.f32 	%f340, %f273, %f285, %f288;
	add.s32 	%r251, %r251, 8;
	setp.ne.s32 	%p57, %r251, 64;
	@%p57 bra 	$L__BB0_106;
	mul.f32 	%f289, %f33, %f340;
	max.f32 	%f339, %f339, %f289;
	mul.wide.u32 	%rd272, %r250, 4;
	add.s64 	%rd273, %rd5, %rd272;
	st.local.f32 	[%rd273], %f289;
	add.s32 	%r250, %r250, 1;
	setp.ne.s32 	%p58, %r250, 512;
	@%p58 bra 	$L__BB0_105;
	mov.f32 	%f341, 0f00000000;
	mov.b32 	%r252, 0;
$L__BB0_109:
	.pragma "nounroll";
	mul.wide.u32 	%rd274, %r252, 4;
	add.s64 	%rd275, %rd5, %rd274;
	ld.local.f32 	%f291, [%rd275];
	sub.f32 	%f292, %f291, %f339;
	mul.f32 	%f293, %f292, 0f3FB8AA3B;
	ex2.approx.f32 	%f294, %f293;
	st.local.f32 	[%rd275], %f294;
	add.f32 	%f341, %f341, %f294;
	add.s32 	%r252, %r252, 1;
	setp.ne.s32 	%p59, %r252, 512;
	@%p59 bra 	$L__BB0_109;
	rcp.rn.f32 	%f31, %f341;
	mov.b32 	%r253, 0;
$L__BB0_111:
	.pragma "nounroll";
	mul.wide.u32 	%rd276, %r253, 4;
	add.s64 	%rd277, %rd5, %rd276;
	ld.local.f32 	%f295, [%rd277];
	mul.f32 	%f296, %f31, %f295;
	st.local.f32 	[%rd277], %f296;
	add.s32 	%r253, %r253, 1;
	setp.ne.s32 	%p60, %r253, 512;
	@%p60 bra 	$L__BB0_111;
	mov.b32 	%r254, 0;
$L__BB0_113:
	.pragma "nounroll";
	mul.wide.u32 	%rd278, %r254, 4;
	add.s64 	%rd279, %rd6, %rd278;
	mov.f32 	%f297, 0f00000000;
	st.local.v4.f32 	[%rd279], {%f297, %f297, %f297, %f297};
	st.local.v4.f32 	[%rd279+16], {%f297, %f297, %f297, %f297};
	add.s32 	%r254, %r254, 8;
	setp.ne.s32 	%p61, %r254, 64;
	@%p61 bra 	$L__BB0_113;
	mov.b32 	%r255, 0;
$L__BB0_115:
	.pragma "nounroll";
	mul.wide.u32 	%rd280, %r255, 4;
	add.s64 	%rd281, %rd5, %rd280;
	ld.local.f32 	%f32, [%rd281];
	mul.lo.s32 	%r256, %r255, %r107;
	mov.b32 	%r257, 0;
	mov.u64 	%rd303, %rd305;
$L__BB0_116:
	.pragma "nounroll";
	cvt.s64.s32 	%rd282, %r256;
	add.s64 	%rd283, %rd7, %rd282;
	shl.b64 	%rd284, %rd283, 1;
	add.s64 	%rd285, %rd9, %rd284;
	ld.global.nc.u16 	%rs113, [%rd285+-8];
	// begin inline asm
	{  cvt.f32.f16 %f298, %rs113;}

	// end inline asm
	ld.local.v4.f32 	{%f306, %f307, %f308, %f309}, [%rd303+-16];
	fma.rn.f32 	%f310, %f32, %f298, %f306;
	ld.global.nc.u16 	%rs114, [%rd285+-6];
	// begin inline asm
	{  cvt.f32.f16 %f299, %rs114;}

	// end inline asm
	fma.rn.f32 	%f311, %f32, %f299, %f307;
	ld.global.nc.u16 	%rs115, [%rd285+-4];
	// begin inline asm
	{  cvt.f32.f16 %f300, %rs115;}

	// end inline asm
	fma.rn.f32 	%f312, %f32, %f300, %f308;
	ld.global.nc.u16 	%rs116, [%rd285+-2];
	// begin inline asm
	{  cvt.f32.f16 %f301, %rs116;}

	// end inline asm
	fma.rn.f32 	%f313, %f32, %f301, %f309;
	st.local.v4.f32 	[%rd303+-16], {%f310, %f311, %f312, %f313};
	ld.global.nc.u16 	%rs117, [%rd285];
	// begin inline asm
	{  cvt.f32.f16 %f302, %rs117;}

	// end inline asm
	ld.local.v4.f32 	{%f314, %f315, %f316, %f317}, [%rd303];
	fma.rn.f32 	%f318, %f32, %f302, %f314;
	ld.global.nc.u16 	%rs118, [%rd285+2];
	// begin inline asm
	{  cvt.f32.f16 %f303, %rs118;}

	// end inline asm
	fma.rn.f32 	%f319, %f32, %f303, %f315;
	ld.global.nc.u16 	%rs119, [%rd285+4];
	// begin inline asm
	{  cvt.f32.f16 %f304, %rs119;}

	// end inline asm
	fma.rn.f32 	%f320, %f32, %f304, %f316;
	ld.global.nc.u16 	%rs120, [%rd285+6];
	// begin inline asm
	{  cvt.f32.f16 %f305, %rs120;}

	// end inline asm
	fma.rn.f32 	%f321, %f32, %f305, %f317;
	st.local.v4.f32 	[%rd303], {%f318, %f319, %f320, %f321};
	add.s32 	%r257, %r257, 8;
	add.s32 	%r256, %r256, 8;
	add.s64 	%rd303, %rd303, 32;
	setp.ne.s32 	%p62, %r257, 64;
	@%p62 bra 	$L__BB0_116;
	add.s32 	%r255, %r255, 1;
	setp.ne.s32 	%p63, %r255, 512;
	@%p63 bra 	$L__BB0_115;
	cvt.s64.s32 	%rd286, %r258;
	add.s64 	%rd287, %rd7, %rd286;
	shl.b64 	%rd288, %rd287, 1;
	add.s64 	%rd289, %rd288, %rd3;
	add.s64 	%rd304, %rd289, 8;
	mov.b32 	%r259, 0;
$L__BB0_119:
	.pragma "nounroll";
	setp.ge.s32 	%p64, %r80, %r106;
	@%p64 bra 	$L__BB0_121;
	ld.local.f32 	%f322, [%rd305+-16];
	// begin inline asm
	{  cvt.rn.f16.f32 %rs121, %f322;}

	// end inline asm
	cvt.s64.s32 	%rd290, %r258;
	add.s64 	%rd291, %rd7, %rd290;
	shl.b64 	%rd292, %rd291, 1;
	add.s64 	%rd293, %rd3, %rd292;
	st.global.u16 	[%rd293], %rs121;
$L__BB0_121:
	setp.ge.s32 	%p65, %r80, %r106;
	@%p65 bra 	$L__BB0_123;
	ld.local.f32 	%f323, [%rd305+-12];
	// begin inline asm
	{  cvt.rn.f16.f32 %rs122, %f323;}

	// end inline asm
	st.global.u16 	[%rd304+-6], %rs122;
$L__BB0_123:
	setp.ge.s32 	%p66, %r80, %r106;
	@%p66 bra 	$L__BB0_125;
	ld.local.f32 	%f324, [%rd305+-8];
	// begin inline asm
	{  cvt.rn.f16.f32 %rs123, %f324;}

	// end inline asm
	st.global.u16 	[%rd304+-4], %rs123;
$L__BB0_125:
	setp.ge.s32 	%p67, %r80, %r106;
	@%p67 bra 	$L__BB0_127;
	ld.local.f32 	%f325, [%rd305+-4];
	// begin inline asm
	{  cvt.rn.f16.f32 %rs124, %f325;}

	// end inline asm
	st.global.u16 	[%rd304+-2], %rs124;
$L__BB0_127:
	setp.ge.s32 	%p68, %r80, %r106;
	@%p68 bra 	$L__BB0_129;
	ld.local.f32 	%f326, [%rd305];
	// begin inline asm
	{  cvt.rn.f16.f32 %rs125, %f326;}

	// end inline asm
	st.global.u16 	[%rd304], %rs125;
$L__BB0_129:
	setp.ge.s32 	%p69, %r80, %r106;
	@%p69 bra 	$L__BB0_131;
	ld.local.f32 	%f327, [%rd305+4];
	// begin inline asm
	{  cvt.rn.f16.f32 %rs126, %f327;}

	// end inline asm
	st.global.u16 	[%rd304+2], %rs126;
$L__BB0_131:
	setp.ge.s32 	%p70, %r80, %r106;
	@%p70 bra 	$L__BB0_133;
	ld.local.f32 	%f328, [%rd305+8];
	// begin inline asm
	{  cvt.rn.f16.f32 %rs127, %f328;}

	// end inline asm
	st.global.u16 	[%rd304+4], %rs127;
$L__BB0_133:
	setp.ge.s32 	%p71, %r80, %r106;
	@%p71 bra 	$L__BB0_135;
	ld.local.f32 	%f329, [%rd305+12];
	// begin inline asm
	{  cvt.rn.f16.f32 %rs128, %f329;}

	// end inline asm
	st.global.u16 	[%rd304+6], %rs128;
$L__BB0_135:
	add.s32 	%r259, %r259, 8;
	add.s32 	%r258, %r258, 8;
	add.s64 	%rd305, %rd305, 32;
	add.s64 	%rd304, %rd304, 16;
	setp.ne.s32 	%p72, %r259, 64;
	@%p72 bra 	$L__BB0_119;
	ret;

}


// ===== COMPILED SASS (sm_100) =====

	.target	sm_100

	.elftype	@"ET_EXEC"


//--------------------- .note.nv.tkinfo           --------------------------
	.section	.note.nv.tkinfo,"",@"SHT_NOTE"
	.sectionflags	@"SHF_NOTE_NV_TKINFO"
	.tkinfo
        /*0018*/ 	.word	0x00000002
        /*0030*/ 	.string	""
        /*0030*/ 	.string	"ptxas"
        /*0030*/ 	.string	"Cuda compilation tools, release 13.0, V13.0.88"
        /*0030*/ 	.string	"Build cuda_13.0.r13.0/compiler.36424714_0"
        /*0030*/ 	.string	"-arch sm_100 -m 64 "



//--------------------- .note.nv.cuinfo           --------------------------
	.section	.note.nv.cuinfo,"",@"SHT_NOTE"
	.sectionflags	@"SHF_NOTE_NV_CUINFO"
        /*0018*/ 	.short	0x0002
        /*001a*/ 	.short	0x0064
        /*001c*/ 	.short	0x0082
	.zero		2


//--------------------- .nv.info                  --------------------------
	.section	.nv.info,"",@"SHT_CUDA_INFO"
	.align	4


	//----- nvinfo : EIATTR_REGCOUNT
	.align		4
        /*0000*/ 	.byte	0x04, 0x2f
        /*0002*/ 	.short	(.L_1 - .L_0)
	.align		4
.L_0:
        /*0004*/ 	.word	index@(attention_constant_time_kernel)
        /*0008*/ 	.word	0x00000024


	//----- nvinfo : EIATTR_FRAME_SIZE
	.align		4
.L_1:
        /*000c*/ 	.byte	0x04, 0x11
        /*000e*/ 	.short	(.L_3 - .L_2)
	.align		4
.L_2:
        /*0010*/ 	.word	index@($__internal_0_$__cuda_sm20_rcp_rn_f32_slowpath)
        /*0014*/ 	.word	0x00000a00


	//----- nvinfo : EIATTR_FRAME_SIZE
	.align		4
.L_3:
        /*0018*/ 	.byte	0x04, 0x11
        /*001a*/ 	.short	(.L_5 - .L_4)
	.align		4
.L_4:
        /*001c*/ 	.word	index@(attention_constant_time_kernel)
        /*0020*/ 	.word	0x00000a00


	//----- nvinfo : EIATTR_MIN_STACK_SIZE
	.align		4
.L_5:
        /*0024*/ 	.byte	0x04, 0x12
        /*0026*/ 	.short	(.L_7 - .L_6)
	.align		4
.L_6:
        /*0028*/ 	.word	index@(attention_constant_time_kernel)
        /*002c*/ 	.word	0x00000a00
.L_7:


//--------------------- .nv.compat                --------------------------
	.section	.nv.compat,"",@"SHT_CUDA_COMPAT_INFO"
	.align	4
        /*0000*/ 	.byte	0x02, 0x09, 0x00, 0x00, 0x02, 0x02, 0x01, 0x00, 0x02, 0x05, 0x05, 0x00, 0x03, 0x07, 0x01, 0x01
        /*0010*/ 	.byte	0x02, 0x03, 0x00, 0x00, 0x02, 0x06, 0x01, 0x00, 0x04, 0x0b, 0x08, 0x00, 0x01, 0x00, 0x00, 0x00
        /*0020*/ 	.byte	0x00, 0x00, 0x00, 0x00


//--------------------- .nv.info.attention_constant_time_kernel --------------------------
	.section	.nv.info.attention_constant_time_kernel,"",@"SHT_CUDA_INFO"
	.sectionflags	@""
	.align	4


	//----- nvinfo : EIATTR_CUDA_API_VERSION
	.align		4
        /*0000*/ 	.byte	0x04, 0x37
        /*0002*/ 	.short	(.L_9 - .L_8)
.L_8:
        /*0004*/ 	.word	0x00000082


	//----- nvinfo : EIATTR_KPARAM_INFO
	.align		4
.L_9:
        /*0008*/ 	.byte	0x04, 0x17
        /*000a*/ 	.short	(.L_11 - .L_10)
.L_10:
        /*000c*/ 	.word	0x00000000
        /*0010*/ 	.short	0x0008
        /*0012*/ 	.short	0x0030
        /*0014*/ 	.byte	0x00, 0xf0, 0x11, 0x00


	//----- nvinfo : EIATTR_KPARAM_INFO
	.align		4
.L_11:
        /*0018*/ 	.byte	0x04, 0x17
        /*001a*/ 	.short	(.L_13 - .L_12)
.L_12:
        /*001c*/ 	.word	0x00000000
        /*0020*/ 	.short	0x0007
        /*0022*/ 	.short	0x002c
        /*0024*/ 	.byte	0x00, 0xf0, 0x11, 0x00


	//----- nvinfo : EIATTR_KPARAM_INFO
	.align		4
.L_13:
        /*0028*/ 	.byte	0x04, 0x17
        /*002a*/ 	.short	(.L_15 - .L_14)
.L_14:
        /*002c*/ 	.word	0x00000000
        /*0030*/ 	.short	0x0006
        /*0032*/ 	.short	0x0028
        /*0034*/ 	.byte	0x00, 0xf0, 0x11, 0x00


	//----- nvinfo : EIATTR_KPARAM_INFO
	.align		4
.L_15:
        /*0038*/ 	.byte	0x04, 0x17
        /*003a*/ 	.short	(.L_17 - .L_16)
.L_16:
        /*003c*/ 	.word	0x00000000
        /*0040*/ 	.short	0x0005
        /*0042*/ 	.short	0x0024
        /*0044*/ 	.byte	0x00, 0xf0, 0x11, 0x00


	//----- nvinfo : EIATTR_KPARAM_INFO
	.align		4
.L_17:
        /*0048*/ 	.byte	0x04, 0x17
        /*004a*/ 	.short	(.L_19 - .L_18)
.L_18:
        /*004c*/ 	.word	0x00000000
        /*0050*/ 	.short	0x0004
        /*0052*/ 	.short	0x0020
        /*0054*/ 	.byte	0x00, 0xf0, 0x11, 0x00


	//----- nvinfo : EIATTR_KPARAM_INFO
	.align		4
.L_19:
        /*0058*/ 	.byte	0x04, 0x17
        /*005a*/ 	.short	(.L_21 - .L_20)
.L_20:
        /*005c*/ 	.word	0x00000000
        /*0060*/ 	.short	0x0003
        /*0062*/ 	.short	0x0018
        /*0064*/ 	.byte	0x00, 0xf5, 0x21, 0x00


	//----- nvinfo : EIATTR_KPARAM_INFO
	.align		4
.L_21:
        /*0068*/ 	.byte	0x04, 0x17
        /*006a*/ 	.short	(.L_23 - .L_22)
.L_22:
        /*006c*/ 	.word	0x00000000
        /*0070*/ 	.short	0x0002
        /*0072*/ 	.short	0x0010
        /*0074*/ 	.byte	0x00, 0xf5, 0x21, 0x00


	//----- nvinfo : EIATTR_KPARAM_INFO
	.align		4
.L_23:
        /*0078*/ 	.byte	0x04, 0x17
        /*007a*/ 	.short	(.L_25 - .L_24)
.L_24:
        /*007c*/ 	.word	0x00000000
        /*0080*/ 	.short	0x0001
        /*0082*/ 	.short	0x0008
        /*0084*/ 	.byte	0x00, 0xf5, 0x21, 0x00


	//----- nvinfo : EIATTR_KPARAM_INFO
	.align		4
.L_25:
        /*0088*/ 	.byte	0x04, 0x17
        /*008a*/ 	.short	(.L_27 - .L_26)
.L_26:
        /*008c*/ 	.word	0x00000000
        /*0090*/ 	.short	0x0000
        /*0092*/ 	.short	0x0000
        /*0094*/ 	.byte	0x00, 0xf5, 0x21, 0x00


	//----- nvinfo : EIATTR_SPARSE_MMA_MASK
	.align		4
.L_27:
        /*0098*/ 	.byte	0x03, 0x50
        /*009a*/ 	.short	0x0000


	//----- nvinfo : EIATTR_MAXREG_COUNT
	.align		4
        /*009c*/ 	.byte	0x03, 0x1b
        /*009e*/ 	.short	0x0040


	//----- nvinfo : EIATTR_MERCURY_ISA_VERSION
	.align		4
        /*00a0*/ 	.byte	0x03, 0x5f
        /*00a2*/ 	.short	0x0101


	//----- nvinfo : EIATTR_VRC_CTA_INIT_COUNT
	.align		4
        /*00a4*/ 	.byte	0x02, 0x4a
	.zero		1
	.zero		1


	//----- nvinfo : EIATTR_EXIT_INSTR_OFFSETS
	.align		4
        /*00a8*/ 	.byte	0x04, 0x1c
        /*00aa*/ 	.short	(.L_29 - .L_28)


	//   ....[0]....
.L_28:
        /*00ac*/ 	.word	0x00004500


	//----- nvinfo : EIATTR_MAX_THREADS
	.align		4
.L_29:
        /*00b0*/ 	.byte	0x04, 0x05
        /*00b2*/ 	.short	(.L_31 - .L_30)
.L_30:
        /*00b4*/ 	.word	0x00000080
        /*00b8*/ 	.word	0x00000001
        /*00bc*/ 	.word	0x00000001


	//----- nvinfo : EIATTR_CRS_STACK_SIZE
	.align		4
.L_31:
        /*00c0*/ 	.byte	0x04, 0x1e
        /*00c2*/ 	.short	(.L_33 - .L_32)
.L_32:
        /*00c4*/ 	.word	0x00000000


	//----- nvinfo : EIATTR_CBANK_PARAM_SIZE
	.align		4
.L_33:
        /*00c8*/ 	.byte	0x03, 0x19
        /*00ca*/ 	.short	0x0034


	//----- nvinfo : EIATTR_PARAM_CBANK
	.align		4
        /*00cc*/ 	.byte	0x04, 0x0a
        /*00ce*/ 	.short	(.L_35 - .L_34)
	.align		4
.L_34:
        /*00d0*/ 	.word	index@(.nv.constant0.attention_constant_time_kernel)
        /*00d4*/ 	.short	0x0380
        /*00d6*/ 	.short	0x0034


	//----- nvinfo : EIATTR_SW_WAR
	.align		4
.L_35:
        /*00d8*/ 	.byte	0x04, 0x36
        /*00da*/ 	.short	(.L_37 - .L_36)
.L_36:
        /*00dc*/ 	.word	0x00000008
.L_37:


//--------------------- .nv.callgraph             --------------------------
	.section	.nv.callgraph,"",@"SHT_CUDA_CALLGRAPH"
	.align	4
	.sectionentsize	8
	.align		4
        /*0000*/ 	.word	0x00000000
	.align		4
        /*0004*/ 	.word	0xffffffff
	.align		4
        /*0008*/ 	.word	0x00000000
	.align		4
        /*000c*/ 	.word	0xfffffffe
	.align		4
        /*0010*/ 	.word	0x00000000
	.align		4
        /*0014*/ 	.word	0xfffffffd
	.align		4
        /*0018*/ 	.word	0x00000000
	.align		4
        /*001c*/ 	.word	0xfffffffc


//--------------------- .text.attention_constant_time_kernel --------------------------
	.section	.text.attention_constant_time_kernel,"ax",@progbits
	.align	128
        .global         attention_constant_time_kernel
        .type           attention_constant_time_kernel,@function
        .size           attention_constant_time_kernel,(.L_x_53 - attention_constant_time_kernel)
        .other          attention_constant_time_kernel,@"STO_CUDA_ENTRY STV_DEFAULT"
attention_constant_time_kernel:
.text.attention_constant_time_kernel:
[----:B------:R-:W0:Y:S01]  /*0000*/  LDC R1, c[0x0][0x37c] ;  /* 0x0000df00ff017b82 */ /* 0x000e220000000800 */
[----:B------:R-:W1:Y:S07]  /*0010*/  S2R R0, SR_TID.X ;  /* 0x0000000000007919 */ /* 0x000e6e0000002100 */
[----:B------:R-:W2:Y:S01]  /*0020*/  S2UR UR4, SR_CTAID.X ;  /* 0x00000000000479c3 */ /* 0x000ea20000002500 */
[----:B------:R-:W2:Y:S01]  /*0030*/  LDCU.64 UR6, c[0x0][0x3a8] ;  /* 0x00007500ff0677ac */ /* 0x000ea20008000a00 */
[----:B0-----:R-:W-:-:S02]  /*0040*/  VIADD R1, R1, 0xfffff600 ;  /* 0xfffff60001017836 */ /* 0x001fc40000000000 */
[----:B------:R-:W-:Y:S01]  /*0050*/  IMAD.MOV.U32 R2, RZ, RZ, RZ ;  /* 0x000000ffff027224 */ /* 0x000fe200078e00ff */
[----:B------:R-:W0:Y:S01]  /*0060*/  LDCU.64 UR8, c[0x0][0x358] ;  /* 0x00006b00ff0877ac */ /* 0x000e220008000a00 */
[----:B------:R-:W3:Y:S01]  /*0070*/  LDCU.64 UR12, c[0x0][0x380] ;  /* 0x00007000ff0c77ac */ /* 0x000ee20008000a00 */
[----:B--2---:R-:W-:-:S04]  /*0080*/  UIMAD UR4, UR4, UR6, URZ ;  /* 0x00000006040472a4 */ /* 0x004fc8000f8e02ff */
[----:B------:R-:W-:Y:S01]  /*0090*/  UIMAD UR5, UR4, UR7, URZ ;  /* 0x00000007040572a4 */ /* 0x000fe2000f8e02ff */
[C---:B-1----:R-:W-:Y:S01]  /*00a0*/  ISETP.GE.AND P0, PT, R0.reuse, UR6, PT ;  /* 0x0000000600007c0c */ /* 0x042fe2000bf06270 */
[----:B------:R-:W-:Y:S02]  /*00b0*/  IMAD R5, R0, UR7, RZ ;  /* 0x0000000700057c24 */ /* 0x000fe4000f8e02ff */
[----:B------:R-:W-:-:S12]  /*00c0*/  USHF.R.S32.HI UR10, URZ, 0x1f, UR5 ;  /* 0x0000001fff0a7899 */ /* 0x000fd80008011405 */
.L_x_0:
[----:B-1----:R-:W-:-:S04]  /*00d0*/  IMAD.IADD R3, R5, 0x1, R2 ;  /* 0x0000000105037824 */ /* 0x002fc800078e0202 */
[C---:B------:R-:W-:Y:S01]  /*00e0*/  VIADD R6, R3.reuse, 0x1 ;  /* 0x0000000103067836 */ /* 0x040fe20000000000 */
[C---:B------:R-:W-:Y:S01]  /*00f0*/  SEL R4, R3.reuse, RZ, !P0 ;  /* 0x000000ff03047207 */ /* 0x040fe20004000000 */
[C---:B------:R-:W-:Y:S02]  /*0100*/  VIADD R7, R3.reuse, 0x2 ;  /* 0x0000000203077836 */ /* 0x040fe40000000000 */
[----:B------:R-:W-:Y:S01]  /*0110*/  VIADD R8, R3, 0x3 ;  /* 0x0000000303087836 */ /* 0x000fe20000000000 */
[----:B------:R-:W-:Y:S02]  /*0120*/  IADD3 R13, P1, PT, R4, UR5, RZ ;  /* 0x00000005040d7c10 */ /* 0x000fe4000ff3e0ff */
[----:B------:R-:W-:Y:S02]  /*0130*/  SEL R6, R6, RZ, !P0 ;  /* 0x000000ff06067207 */ /* 0x000fe40004000000 */
[----:B------:R-:W-:Y:S02]  /*0140*/  SEL R7, R7, RZ, !P0 ;  /* 0x000000ff07077207 */ /* 0x000fe40004000000 */
[----:B------:R-:W-:-:S02]  /*0150*/  SEL R8, R8, RZ, !P0 ;  /* 0x000000ff08087207 */ /* 0x000fc40004000000 */
[----:B------:R-:W-:Y:S02]  /*0160*/  LEA.HI.X.SX32 R18, R4, UR10, 0x1, P1 ;  /* 0x0000000a04127c11 */ /* 0x000fe400088f0eff */
[----:B------:R-:W-:Y:S02]  /*0170*/  IADD3 R15, P2, PT, R6, UR5, RZ ;  /* 0x00000005060f7c10 */ /* 0x000fe4000ff5e0ff */
[C---:B------:R-:W-:Y:S02]  /*0180*/  IADD3 R9, P3, PT, R7.reuse, UR5, RZ ;  /* 0x0000000507097c10 */ /* 0x040fe4000ff7e0ff */
[----:B------:R-:W-:Y:S02]  /*0190*/  IADD3 R4, P4, PT, R8, UR5, RZ ;  /* 0x0000000508047c10 */ /* 0x000fe4000ff9e0ff */
[----:B------:R-:W-:Y:S02]  /*01a0*/  LEA.HI.X.SX32 R16, R6, UR10, 0x1, P2 ;  /* 0x0000000a06107c11 */ /* 0x000fe400090f0eff */
[----:B------:R-:W-:-:S02]  /*01b0*/  LEA.HI.X.SX32 R14, R7, UR10, 0x1, P3 ;  /* 0x0000000a070e7c11 */ /* 0x000fc400098f0eff */
[----:B------:R-:W-:Y:S02]  /*01c0*/  LEA.HI.X.SX32 R11, R8, UR10, 0x1, P4 ;  /* 0x0000000a080b7c11 */ /* 0x000fe4000a0f0eff */
[----:B---3--:R-:W-:Y:S02]  /*01d0*/  LEA R6, P2, R15, UR12, 0x1 ;  /* 0x0000000c0f067c11 */ /* 0x008fe4000f8408ff */
[----:B------:R-:W-:Y:S02]  /*01e0*/  LEA R8, P3, R9, UR12, 0x1 ;  /* 0x0000000c09087c11 */ /* 0x000fe4000f8608ff */
[C---:B------:R-:W-:Y:S02]  /*01f0*/  LEA R10, P4, R4.reuse, UR12, 0x1 ;  /* 0x0000000c040a7c11 */ /* 0x040fe4000f8808ff */
[----:B------:R-:W-:Y:S01]  /*0200*/  LEA.HI.X R7, R15, UR13, R16, 0x1, P2 ;  /* 0x0000000d0f077c11 */ /* 0x000fe200090f0c10 */
[----:B------:R-:W-:Y:S01]  /*0210*/  VIADD R15, R3, 0x6 ;  /* 0x00000006030f7836 */ /* 0x000fe20000000000 */
[----:B------:R-:W-:Y:S01]  /*0220*/  LEA.HI.X R9, R9, UR13, R14, 0x1, P3 ;  /* 0x0000000d09097c11 */ /* 0x000fe200098f0c0e */
[C---:B------:R-:W-:Y:S01]  /*0230*/  VIADD R14, R3.reuse, 0x5 ;  /* 0x00000005030e7836 */ /* 0x040fe20000000000 */
[----:B------:R-:W-:Y:S01]  /*0240*/  LEA.HI.X R11, R4, UR13, R11, 0x1, P4 ;  /* 0x0000000d040b7c11 */ /* 0x000fe2000a0f0c0b */
[----:B------:R-:W-:Y:S01]  /*0250*/  VIADD R4, R3, 0x4 ;  /* 0x0000000403047836 */ /* 0x000fe20000000000 */
[----:B------:R-:W-:Y:S01]  /*0260*/  LEA R12, P1, R13, UR12, 0x1 ;  /* 0x0000000c0d0c7c11 */ /* 0x000fe2000f8208ff */
[----:B------:R-:W-:Y:S01]  /*0270*/  VIADD R3, R3, 0x7 ;  /* 0x0000000703037836 */ /* 0x000fe20000000000 */
[----:B------:R-:W-:Y:S01]  /*0280*/  SEL R14, R14, RZ, !P0 ;  /* 0x000000ff0e0e7207 */ /* 0x000fe20004000000 */
[----:B0-----:R-:W2:Y:S01]  /*0290*/  LDG.E.U16.CONSTANT R8, desc[UR8][R8.64] ;  /* 0x0000000808087981 */ /* 0x001ea2000c1e9500 */
[----:B------:R-:W-:-:S02]  /*02a0*/  SEL R22, R4, RZ, !P0 ;  /* 0x000000ff04167207 */ /* 0x000fc40004000000 */
[----:B------:R-:W-:Y:S01]  /*02b0*/  SEL R15, R15, RZ, !P0 ;  /* 0x000000ff0f0f7207 */ /* 0x000fe20004000000 */
[----:B------:R-:W3:Y:S01]  /*02c0*/  LDG.E.U16.CONSTANT R10, desc[UR8][R10.64] ;  /* 0x000000080a0a7981 */ /* 0x000ee2000c1e9500 */
[----:B------:R-:W-:Y:S02]  /*02d0*/  SEL R16, R3, RZ, !P0 ;  /* 0x000000ff03107207 */ /* 0x000fe40004000000 */
[----:B------:R-:W-:Y:S01]  /*02e0*/  LEA.HI.X R13, R13, UR13, R18, 0x1, P1 ;  /* 0x0000000d0d0d7c11 */ /* 0x000fe200088f0c12 */
[----:B------:R-:W4:Y:S01]  /*02f0*/  LDG.E.U16.CONSTANT R6, desc[UR8][R6.64] ;  /* 0x0000000806067981 */ /* 0x000f22000c1e9500 */
[----:B------:R-:W-:Y:S02]  /*0300*/  IADD3 R3, P1, PT, R22, UR5, RZ ;  /* 0x0000000516037c10 */ /* 0x000fe4000ff3e0ff */
[----:B------:R-:W-:Y:S01]  /*0310*/  IADD3 R4, P2, PT, R14, UR5, RZ ;  /* 0x000000050e047c10 */ /* 0x000fe2000ff5e0ff */
[----:B------:R-:W5:Y:S01]  /*0320*/  LDG.E.U16.CONSTANT R12, desc[UR8][R12.64] ;  /* 0x000000080c0c7981 */ /* 0x000f62000c1e9500 */
[----:B------:R-:W-:-:S02]  /*0330*/  IADD3 R19, P3, PT, R15, UR5, RZ ;  /* 0x000000050f137c10 */ /* 0x000fc4000ff7e0ff */
[----:B------:R-:W-:Y:S02]  /*0340*/  IADD3 R21, P4, PT, R16, UR5, RZ ;  /* 0x0000000510157c10 */ /* 0x000fe4000ff9e0ff */
[----:B------:R-:W-:Y:S02]  /*0350*/  LEA.HI.X.SX32 R22, R22, UR10, 0x1, P1 ;  /* 0x0000000a16167c11 */ /* 0x000fe400088f0eff */
[----:B------:R-:W-:Y:S02]  /*0360*/  LEA.HI.X.SX32 R17, R14, UR10, 0x1, P2 ;  /* 0x0000000a0e117c11 */ /* 0x000fe400090f0eff */
[----:B------:R-:W-:Y:S02]  /*0370*/  LEA.HI.X.SX32 R26, R15, UR10, 0x1, P3 ;  /* 0x0000000a0f1a7c11 */ /* 0x000fe400098f0eff */
[----:B------:R-:W-:Y:S02]  /*0380*/  LEA.HI.X.SX32 R24, R16, UR10, 0x1, P4 ;  /* 0x0000000a10187c11 */ /* 0x000fe4000a0f0eff */
[----:B------:R-:W-:-:S02]  /*0390*/  LEA R14, P1, R3, UR12, 0x1 ;  /* 0x0000000c030e7c11 */ /* 0x000fc4000f8208ff */
[C---:B------:R-:W-:Y:S02]  /*03a0*/  LEA R16, P2, R4.reuse, UR12, 0x1 ;  /* 0x0000000c04107c11 */ /* 0x040fe4000f8408ff */
[----:B------:R-:W-:Y:S02]  /*03b0*/  LEA R18, P3, R19, UR12, 0x1 ;  /* 0x0000000c13127c11 */ /* 0x000fe4000f8608ff */
[----:B------:R-:W-:Y:S02]  /*03c0*/  LEA R20, P4, R21, UR12, 0x1 ;  /* 0x0000000c15147c11 */ /* 0x000fe4000f8808ff */
[----:B------:R-:W-:Y:S02]  /*03d0*/  LEA.HI.X R15, R3, UR13, R22, 0x1, P1 ;  /* 0x0000000d030f7c11 */ /* 0x000fe400088f0c16 */
[----:B------:R-:W-:Y:S02]  /*03e0*/  LEA.HI.X R17, R4, UR13, R17, 0x1, P2 ;  /* 0x0000000d04117c11 */ /* 0x000fe400090f0c11 */
[----:B------:R-:W-:Y:S01]  /*03f0*/  LEA.HI.X R19, R19, UR13, R26, 0x1, P3 ;  /* 0x0000000d13137c11 */ /* 0x000fe200098f0c1a */
[----:B------:R-:W5:Y:S01]  /*0400*/  LDG.E.U16.CONSTANT R14, desc[UR8][R14.64] ;  /* 0x000000080e0e7981 */ /* 0x000f62000c1e9500 */
[----:B------:R-:W-:-:S03]  /*0410*/  LEA.HI.X R21, R21, UR13, R24, 0x1, P4 ;  /* 0x0000000d15157c11 */ /* 0x000fc6000a0f0c18 */
[----:B------:R-:W5:Y:S04]  /*0420*/  LDG.E.U16.CONSTANT R16, desc[UR8][R16.64] ;  /* 0x0000000810107981 */ /* 0x000f68000c1e9500 */
[----:B------:R-:W5:Y:S04]  /*0430*/  LDG.E.U16.CONSTANT R18, desc[UR8][R18.64] ;  /* 0x0000000812127981 */ /* 0x000f68000c1e9500 */
[----:B------:R-:W5:Y:S01]  /*0440*/  LDG.E.U16.CONSTANT R20, desc[UR8][R20.64] ;  /* 0x0000000814147981 */ /* 0x000f62000c1e9500 */
[C---:B------:R-:W-:Y:S01]  /*0450*/  LEA R3, R2.reuse, R1, 0x2 ;  /* 0x0000000102037211 */ /* 0x040fe200078e10ff */
[----:B------:R-:W-:-:S05]  /*0460*/  VIADD R2, R2, 0x8 ;  /* 0x0000000802027836 */ /* 0x000fca0000000000 */
[----:B------:R-:W-:Y:S01]  /*0470*/  ISETP.NE.AND P1, PT, R2, 0x40, PT ;  /* 0x000000400200780c */ /* 0x000fe20003f25270 */
[----:B--2---:R-:W-:Y:S02]  /*0480*/  HADD2.F32 R26, -RZ, R8.H0_H0 ;  /* 0x20000008ff1a7230 */ /* 0x004fe40000004100 */
[----:B---3--:R-:W-:Y:S02]  /*0490*/  HADD2.F32 R27, -RZ, R10.H0_H0 ;  /* 0x2000000aff1b7230 */ /* 0x008fe40000004100 */
[----:B----4-:R-:W-:Y:S02]  /*04a0*/  HADD2.F32 R25, -RZ, R6.H0_H0 ;  /* 0x20000006ff197230 */ /* 0x010fe40000004100 */
[----:B-----5:R-:W-:-:S05]  /*04b0*/  HADD2.F32 R24, -RZ, R12.H0_H0 ;  /* 0x2000000cff187230 */ /* 0x020fca0000004100 */
[----:B------:R1:W-:Y:S01]  /*04c0*/  STL.128 [R3], R24 ;  /* 0x0000001803007387 */ /* 0x0003e20000100c00 */
[----:B------:R-:W-:Y:S02]  /*04d0*/  HADD2.F32 R8, -RZ, R14.H0_H0 ;  /* 0x2000000eff087230 */ /* 0x000fe40000004100 */
[----:B------:R-:W-:Y:S02]  /*04e0*/  HADD2.F32 R9, -RZ, R16.H0_H0 ;  /* 0x20000010ff097230 */ /* 0x000fe40000004100 */
[----:B------:R-:W-:Y:S02]  /*04f0*/  HADD2.F32 R10, -RZ, R18.H0_H0 ;  /* 0x20000012ff0a7230 */ /* 0x000fe40000004100 */
[----:B------:R-:W-:-:S05]  /*0500*/  HADD2.F32 R11, -RZ, R20.H0_H0 ;  /* 0x20000014ff0b7230 */ /* 0x000fca0000004100 */
[----:B------:R1:W-:Y:S01]  /*0510*/  STL.128 [R3+0x10], R8 ;  /* 0x0000100803007387 */ /* 0x0003e20000100c00 */
[----:B------:R-:W-:Y:S05]  /*0520*/  @P1 BRA `(.L_x_0) ;  /* 0xfffffff800e81947 */ /* 0x000fea000383ffff */
[----:B-1----:R-:W-:Y:S02]  /*0530*/  IMAD.MOV.U32 R3, RZ, RZ, -0x800000 ;  /* 0xff800000ff037424 */ /* 0x002fe400078e00ff */
[----:B------:R-:W-:Y:S02]  /*0540*/  IMAD.MOV.U32 R19, RZ, RZ, RZ ;  /* 0x000000ffff137224 */ /* 0x000fe400078e00ff */
[----:B------:R-:W-:-:S07]  /*0550*/  VIADD R2, R1, 0x100 ;  /* 0x0000010001027836 */ /* 0x000fce0000000000 */
.L_x_2:
[----:B0-----:R-:W0:Y:S01]  /*0560*/  LDC.64 R6, c[0x0][0x388] ;  /* 0x0000e200ff067b82 */ /* 0x001e220000000a00 */
[----:B------:R-:W-:Y:S01]  /*0570*/  IMAD.MOV.U32 R21, RZ, RZ, RZ ;  /* 0x000000ffff157224 */ /* 0x000fe200078e00ff */
[----:B------:R-:W1:Y:S01]  /*0580*/  LDCU UR4, c[0x0][0x3ac] ;  /* 0x00007580ff0477ac */ /* 0x000e620008000800 */
[----:B------:R-:W-:-:S07]  /*0590*/  IMAD.MOV.U32 R4, RZ, RZ, RZ ;  /* 0x000000ffff047224 */ /* 0x000fce00078e00ff */
.L_x_1:
[----:B-1----:R-:W-:Y:S02]  /*05a0*/  IMAD R8, R19, UR4, R4 ;  /* 0x0000000413087c24 */ /* 0x002fe4000f8e0204 */
[----:B------:R-:W-:-:S03]  /*05b0*/  IMAD R29, R4, 0x4, R1 ;  /* 0x00000004041d7824 */ /* 0x000fc600078e0201 */
[C---:B------:R-:W-:Y:S02]  /*05c0*/  IADD3 R9, P0, PT, R8.reuse, UR5, RZ ;  /* 0x0000000508097c10 */ /* 0x040fe4000ff1e0ff */
[----:B------:R-:W2:Y:S02]  /*05d0*/  LDL.128 R12, [R29+0x10] ;  /* 0x000010001d0c7983 */ /* 0x000ea40000100c00 */
[----:B------:R-:W-:Y:S02]  /*05e0*/  LEA.HI.X.SX32 R8, R8, UR10, 0x1, P0 ;  /* 0x0000000a08087c11 */ /* 0x000fe400080f0eff */
[----:B0-----:R-:W-:-:S04]  /*05f0*/  LEA R16, P0, R9, R6, 0x1 ;  /* 0x0000000609107211 */ /* 0x001fc800078008ff */
[----:B------:R-:W-:Y:S02]  /*0600*/  LEA.HI.X R17, R9, R7, R8, 0x1, P0 ;  /* 0x0000000709117211 */ /* 0x000fe400000f0c08 */
[----:B------:R-:W3:Y:S04]  /*0610*/  LDL.128 R8, [R29] ;  /* 0x000000001d087983 */ /* 0x000ee80000100c00 */
[----:B------:R-:W4:Y:S04]  /*0620*/  LDG.E.U16.CONSTANT R27, desc[UR8][R16.64] ;  /* 0x00000008101b7981 */ /* 0x000f28000c1e9500 */
[----:B------:R-:W5:Y:S04]  /*0630*/  LDG.E.U16.CONSTANT R18, desc[UR8][R16.64+0x2] ;  /* 0x0000020810127981 */ /* 0x000f68000c1e9500 */
[----:B------:R-:W2:Y:S04]  /*0640*/  LDG.E.U16.CONSTANT R20, desc[UR8][R16.64+0x4] ;  /* 0x0000040810147981 */ /* 0x000ea8000c1e9500 */
[----:B------:R-:W2:Y:S04]  /*0650*/  LDG.E.U16.CONSTANT R22, desc[UR8][R16.64+0x6] ;  /* 0x0000060810167981 */ /* 0x000ea8000c1e9500 */
[----:B------:R-:W2:Y:S04]  /*0660*/  LDG.E.U16.CONSTANT R23, desc[UR8][R16.64+0x8] ;  /* 0x0000080810177981 */ /* 0x000ea8000c1e9500 */
[----:B------:R-:W2:Y:S04]  /*0670*/  LDG.E.U16.CONSTANT R24, desc[UR8][R16.64+0xa] ;  /* 0x00000a0810187981 */ /* 0x000ea8000c1e9500 */
[----:B------:R-:W2:Y:S04]  /*0680*/  LDG.E.U16.CONSTANT R25, desc[UR8][R16.64+0xc] ;  /* 0x00000c0810197981 */ /* 0x000ea8000c1e9500 */
[----:B------:R-:W2:Y:S01]  /*0690*/  LDG.E.U16.CONSTANT R26, desc[UR8][R16.64+0xe] ;  /* 0x00000e08101a7981 */ /* 0x000ea2000c1e9500 */
[----:B------:R-:W-:-:S05]  /*06a0*/  VIADD R4, R4, 0x8 ;  /* 0x0000000804047836 */ /* 0x000fca0000000000 */
[----:B------:R-:W-:Y:S01]  /*06b0*/  ISETP.NE.AND P0, PT, R4, 0x40, PT ;  /* 0x000000400400780c */ /* 0x000fe20003f05270 */
[----:B----4-:R-:W-:Y:S02]  /*06c0*/  HADD2.F32 R28, -RZ, R27.H0_H0 ;  /* 0x2000001bff1c7230 */ /* 0x010fe40000004100 */
[----:B-----5:R-:W-:-:S03]  /*06d0*/  HADD2.F32 R18, -RZ, R18.H0_H0 ;  /* 0x20000012ff127230 */ /* 0x020fc60000004100 */
[----:B---3--:R-:W-:Y:S01]  /*06e0*/  FFMA R8, R28, R8, R21 ;  /* 0x000000081c087223 */ /* 0x008fe20000000015 */
[----:B--2---:R-:W-:-:S03]  /*06f0*/  HADD2.F32 R20, -RZ, R20.H0_H0 ;  /* 0x20000014ff147230 */ /* 0x004fc60000004100 */
[----:B------:R-:W-:Y:S01]  /*0700*/  FFMA R9, R9, R18, R8 ;  /* 0x0000001209097223 */ /* 0x000fe20000000008 */
[----:B------:R-:W-:-:S03]  /*0710*/  HADD2.F32 R22, -RZ, R22.H0_H0 ;  /* 0x20000016ff167230 */ /* 0x000fc60000004100 */
        /* <DEDUP_REMOVED lines=8> */
[----:B------:R-:W-:-:S04]  /*07a0*/  FFMA R14, R14, R25, R13 ;  /* 0x000000190e0e7223 */ /* 0x000fc8000000000d */
[----:B------:R-:W-:Y:S01]  /*07b0*/  FFMA R21, R15, R26, R14 ;  /* 0x0000001a0f157223 */ /* 0x000fe2000000000e */
[----:B------:R-:W-:Y:S06]  /*07c0*/  @P0 BRA `(.L_x_1) ;  /* 0xfffffffc00740947 */ /* 0x000fec000383ffff */
[----:B------:R-:W0:Y:S01]  /*07d0*/  LDCU UR4, c[0x0][0x3b0] ;  /* 0x00007600ff0477ac */ /* 0x000e220008000800 */
[C---:B------:R-:W-:Y:S02]  /*07e0*/  IMAD R7, R19.reuse, 0x4, R2 ;  /* 0x0000000413077824 */ /* 0x040fe400078e0202 */
[----:B------:R-:W-:-:S05]  /*07f0*/  VIADD R19, R19, 0x1 ;  /* 0x0000000113137836 */ /* 0x000fca0000000000 */
[----:B------:R-:W-:Y:S01]  /*0800*/  ISETP.NE.AND P0, PT, R19, 0x200, PT ;  /* 0x000002001300780c */ /* 0x000fe20003f05270 */
[----:B0-----:R-:W-:-:S05]  /*0810*/  FMUL R4, R21, UR4 ;  /* 0x0000000415047c20 */ /* 0x001fca0008400000 */
[----:B------:R0:W-:Y:S01]  /*0820*/  STL [R7], R4 ;  /* 0x0000000407007387 */ /* 0x0001e20000100800 */
[----:B------:R-:W-:-:S06]  /*0830*/  FMNMX R3, R4, R3, !PT ;  /* 0x0000000304037209 */ /* 0x000fcc0007800000 */
[----:B------:R-:W-:Y:S05]  /*0840*/  @P0 BRA `(.L_x_2) ;  /* 0xfffffffc00440947 */ /* 0x000fea000383ffff */
[----:B------:R-:W-:Y:S02]  /*0850*/  HFMA2 R8, -RZ, RZ, 0, 0 ;  /* 0x00000000ff087431 */ /* 0x000fe400000001ff */
[----:B0-----:R-:W-:-:S07]  /*0860*/  IMAD.MOV.U32 R7, RZ, RZ, RZ ;  /* 0x000000ffff077224 */ /* 0x001fce00078e00ff */
.L_x_3:
[----:B0-----:R-:W-:-:S05]  /*0870*/  IMAD R4, R7, 0x4, R2 ;  /* 0x0000000407047824 */ /* 0x001fca00078e0202 */
[----:B------:R-:W2:Y:S01]  /*0880*/  LDL R6, [R4] ;  /* 0x0000000004067983 */ /* 0x000ea20000100800 */
[----:B------:R-:W-:Y:S02]  /*0890*/  VIADD R7, R7, 0x1 ;  /* 0x0000000107077836 */ /* 0x000fe40000000000 */
[----:B--2---:R-:W-:-:S04]  /*08a0*/  FADD R6, -R3, R6 ;  /* 0x0000000603067221 */ /* 0x004fc80000000100 */
[----:B------:R-:W-:-:S05]  /*08b0*/  FMUL R6, R6, 1.4426950216293334961 ;  /* 0x3fb8aa3b06067820 */ /* 0x000fca0000400000 */
[----:B------:R-:W-:-:S13]  /*08c0*/  FSETP.GEU.AND P0, PT, R6, -126, PT ;  /* 0xc2fc00000600780b */ /* 0x000fda0003f0e000 */
[----:B------:R-:W-:-:S04]  /*08d0*/  @!P0 FMUL R6, R6, 0.5 ;  /* 0x3f00000006068820 */ /* 0x000fc80000400000 */
[----:B------:R-:W0:Y:S02]  /*08e0*/  MUFU.EX2 R9, R6 ;  /* 0x0000000600097308 */ /* 0x000e240000000800 */
[----:B0-----:R-:W-:Y:S01]  /*08f0*/  @!P0 FMUL R9, R9, R9 ;  /* 0x0000000909098220 */ /* 0x001fe20000400000 */
[----:B------:R-:W-:-:S03]  /*0900*/  ISETP.NE.AND P0, PT, R7, 0x200, PT ;  /* 0x000002000700780c */ /* 0x000fc60003f05270 */
[----:B------:R-:W-:Y:S01]  /*0910*/  FADD R8, R9, R8 ;  /* 0x0000000809087221 */ /* 0x000fe20000000000 */
[----:B------:R0:W-:Y:S09]  /*0920*/  STL [R4], R9 ;  /* 0x0000000904007387 */ /* 0x0001f20000100800 */
[----:B------:R-:W-:Y:S05]  /*0930*/  @P0 BRA `(.L_x_3) ;  /* 0xfffffffc00cc0947 */ /* 0x000fea000383ffff */
[----:B------:R-:W-:Y:S01]  /*0940*/  VIADD R3, R8, 0x1800000 ;  /* 0x0180000008037836 */ /* 0x000fe20000000000 */
[----:B------:R-:W-:Y:S04]  /*0950*/  BSSY.RECONVERGENT B0, `(.L_x_4) ;  /* 0x000000c000007945 */ /* 0x000fe80003800200 */
[----:B------:R-:W-:-:S04]  /*0960*/  LOP3.LUT R3, R3, 0x7f800000, RZ, 0xc0, !PT ;  /* 0x7f80000003037812 */ /* 0x000fc800078ec0ff */
[----:B------:R-:W-:-:S13]  /*0970*/  ISETP.GT.U32.AND P0, PT, R3, 0x1ffffff, PT ;  /* 0x01ffffff0300780c */ /* 0x000fda0003f04070 */
[----:B------:R-:W-:Y:S05]  /*0980*/  @P0 BRA `(.L_x_5) ;  /* 0x0000000000100947 */ /* 0x000fea0003800000 */
[----:B------:R-:W-:-:S07]  /*0990*/  MOV R10, 0x9b0 ;  /* 0x000009b0000a7802 */ /* 0x000fce0000000f00 */
[----:B0-----:R-:W-:Y:S05]  /*09a0*/  CALL.REL.NOINC `($__internal_0_$__cuda_sm20_rcp_rn_f32_slowpath) ;  /* 0x0000003800d87944 */ /* 0x001fea0003c00000 */
[----:B------:R-:W-:Y:S01]  /*09b0*/  IMAD.MOV.U32 R3, RZ, RZ, R9 ;  /* 0x000000ffff037224 */ /* 0x000fe200078e0009 */
[----:B------:R-:W-:Y:S06]  /*09c0*/  BRA `(.L_x_6) ;  /* 0x0000000000107947 */ /* 0x000fec0003800000 */
.L_x_5:
[----:B------:R-:W0:Y:S02]  /*09d0*/  MUFU.RCP R3, R8 ;  /* 0x0000000800037308 */ /* 0x000e240000001000 */
[----:B0-----:R-:W-:-:S04]  /*09e0*/  FFMA R4, R8, R3, -1 ;  /* 0xbf80000008047423 */ /* 0x001fc80000000003 */
[----:B------:R-:W-:-:S04]  /*09f0*/  FADD.FTZ R4, -R4, -RZ ;  /* 0x800000ff04047221 */ /* 0x000fc80000010100 */
[----:B------:R-:W-:-:S07]  /*0a00*/  FFMA R3, R3, R4, R3 ;  /* 0x0000000403037223 */ /* 0x000fce0000000003 */
.L_x_6:
[----:B------:R-:W-:Y:S05]  /*0a10*/  BSYNC.RECONVERGENT B0 ;  /* 0x0000000000007941 */ /* 0x000fea0003800200 */
.L_x_4:
[----:B------:R-:W-:-:S07]  /*0a20*/  IMAD.MOV.U32 R7, RZ, RZ, RZ ;  /* 0x000000ffff077224 */ /* 0x000fce00078e00ff */
.L_x_7:
[----:B0-----:R-:W-:-:S05]  /*0a30*/  IMAD R4, R7, 0x4, R2 ;  /* 0x0000000407047824 */ /* 0x001fca00078e0202 */
[----:B------:R-:W2:Y:S01]  /*0a40*/  LDL R6, [R4] ;  /* 0x0000000004067983 */ /* 0x000ea20000100800 */
[----:B------:R-:W-:-:S05]  /*0a50*/  VIADD R7, R7, 0x1 ;  /* 0x0000000107077836 */ /* 0x000fca0000000000 */
[----:B------:R-:W-:Y:S01]  /*0a60*/  ISETP.NE.AND P0, PT, R7, 0x200, PT ;  /* 0x000002000700780c */ /* 0x000fe20003f05270 */
[----:B--2---:R-:W-:-:S05]  /*0a70*/  FMUL R9, R6, R3 ;  /* 0x0000000306097220 */ /* 0x004fca0000400000 */
[----:B------:R0:W-:Y:S07]  /*0a80*/  STL [R4], R9 ;  /* 0x0000000904007387 */ /* 0x0001ee0000100800 */
[----:B------:R-:W-:Y:S05]  /*0a90*/  @P0 BRA `(.L_x_7) ;  /* 0xfffffffc00e40947 */ /* 0x000fea000383ffff */
[----:B0-----:R-:W-:Y:S02]  /*0aa0*/  IMAD.MOV.U32 R4, RZ, RZ, RZ ;  /* 0x000000ffff047224 */ /* 0x001fe400078e00ff */
[----:B------:R-:W-:-:S07]  /*0ab0*/  VIADD R3, R1, 0x900 ;  /* 0x0000090001037836 */ /* 0x000fce0000000000 */
.L_x_8:
[C---:B------:R-:W-:Y:S01]  /*0ac0*/  LEA R6, R4.reuse, R3, 0x2 ;  /* 0x0000000304067211 */ /* 0x040fe200078e10ff */
[----:B------:R-:W-:-:S04]  /*0ad0*/  VIADD R4, R4, 0x8 ;  /* 0x0000000804047836 */ /* 0x000fc80000000000 */
[----:B------:R0:W-:Y:S01]  /*0ae0*/  STL.128 [R6], RZ ;  /* 0x000000ff06007387 */ /* 0x0001e20000100c00 */
[----:B------:R-:W-:-:S03]  /*0af0*/  ISETP.NE.AND P0, PT, R4, 0x40, PT ;  /* 0x000000400400780c */ /* 0x000fc60003f05270 */
[----:B------:R0:W-:Y:S10]  /*0b00*/  STL.128 [R6+0x10], RZ ;  /* 0x000010ff06007387 */ /* 0x0001f40000100c00 */
[----:B0-----:R-:W-:Y:S05]  /*0b10*/  @P0 BRA `(.L_x_8) ;  /* 0xfffffffc00e80947 */ /* 0x001fea000383ffff */
[----:B------:R-:W0:Y:S01]  /*0b20*/  LDCU.64 UR6, c[0x0][0x390] ;  /* 0x00007200ff0677ac */ /* 0x000e220008000a00 */
[----:B------:R-:W-:Y:S02]  /*0b30*/  VIADD R4, R1, 0x910 ;  /* 0x0000091001047836 */ /* 0x000fe40000000000 */
[----:B------:R-:W-:Y:S01]  /*0b40*/  IMAD.MOV.U32 R7, RZ, RZ, RZ ;  /* 0x000000ffff077224 */ /* 0x000fe200078e00ff */
[----:B0-----:R-:W-:-:S04]  /*0b50*/  UIADD3 UR6, UP0, UPT, UR6, 0x8, URZ ;  /* 0x0000000806067890 */ /* 0x001fc8000ff1e0ff */
[----:B------:R-:W-:-:S12]  /*0b60*/  UIADD3.X UR7, UPT, UPT, URZ, UR7, URZ, UP0, !UPT ;  /* 0x00000007ff077290 */ /* 0x000fd800087fe4ff */
.L_x_10:
[C---:B------:R-:W-:Y:S01]  /*0b70*/  IMAD R6, R7.reuse, 0x4, R2 ;  /* 0x0000000407067824 */ /* 0x040fe200078e0202 */
[----:B------:R-:W0:Y:S05]  /*0b80*/  LDCU UR4, c[0x0][0x3ac] ;  /* 0x00007580ff0477ac */ /* 0x000e2a0008000800 */
[----:B------:R-:W5:Y:S01]  /*0b90*/  LDL R6, [R6] ;  /* 0x0000000006067983 */ /* 0x000f620000100800 */
[----:B------:R-:W-:Y:S02]  /*0ba0*/  IMAD.MOV.U32 R16, RZ, RZ, R4 ;  /* 0x000000ffff107224 */ /* 0x000fe400078e0004 */
[C---:B0-----:R-:W-:Y:S01]  /*0bb0*/  IMAD R17, R7.reuse, UR4, RZ ;  /* 0x0000000407117c24 */ /* 0x041fe2000f8e02ff */
[----:B------:R-:W-:Y:S01]  /*0bc0*/  UMOV UR4, URZ ;  /* 0x000000ff00047c82 */ /* 0x000fe20008000000 */
[----:B------:R-:W-:-:S05]  /*0bd0*/  VIADD R7, R7, 0x1 ;  /* 0x0000000107077836 */ /* 0x000fca0000000000 */
[----:B------:R-:W-:-:S13]  /*0be0*/  ISETP.NE.AND P1, PT, R7, 0x200, PT ;  /* 0x000002000700780c */ /* 0x000fda0003f25270 */
.L_x_9:
[C---:B------:R-:W-:Y:S01]  /*0bf0*/  IADD3 R8, P0, PT, R17.reuse, UR5, RZ ;  /* 0x0000000511087c10 */ /* 0x040fe2000ff1e0ff */
[----:B------:R-:W2:Y:S03]  /*0c00*/  LDL.128 R12, [R16+-0x10] ;  /* 0xfffff000100c7983 */ /* 0x000ea60000100c00 */
[----:B------:R-:W-:Y:S02]  /*0c10*/  LEA.HI.X.SX32 R9, R17, UR10, 0x1, P0 ;  /* 0x0000000a11097c11 */ /* 0x000fe400080f0eff */
[----:B------:R-:W-:-:S04]  /*0c20*/  LEA R18, P0, R8, UR6, 0x1 ;  /* 0x0000000608127c11 */ /* 0x000fc8000f8008ff */
[----:B------:R-:W-:Y:S02]  /*0c30*/  LEA.HI.X R19, R8, UR7, R9, 0x1, P0 ;  /* 0x0000000708137c11 */ /* 0x000fe400080f0c09 */
[----:B------:R-:W3:Y:S04]  /*0c40*/  LDL.128 R8, [R16] ;  /* 0x0000000010087983 */ /* 0x000ee80000100c00 */
[----:B------:R-:W4:Y:S04]  /*0c50*/  LDG.E.U16.CONSTANT R26, desc[UR8][R18.64+-0x8] ;  /* 0xfffff808121a7981 */ /* 0x000f28000c1e9500 */
[----:B------:R-:W2:Y:S04]  /*0c60*/  LDG.E.U16.CONSTANT R28, desc[UR8][R18.64+-0x6] ;  /* 0xfffffa08121c7981 */ /* 0x000ea8000c1e9500 */
[----:B------:R-:W3:Y:S04]  /*0c70*/  LDG.E.U16.CONSTANT R25, desc[UR8][R18.64+-0x4] ;  /* 0xfffffc0812197981 */ /* 0x000ee8000c1e9500 */
[----:B------:R-:W3:Y:S04]  /*0c80*/  LDG.E.U16.CONSTANT R20, desc[UR8][R18.64+-0x2] ;  /* 0xfffffe0812147981 */ /* 0x000ee8000c1e9500 */
[----:B------:R-:W3:Y:S04]  /*0c90*/  LDG.E.U16.CONSTANT R21, desc[UR8][R18.64] ;  /* 0x0000000812157981 */ /* 0x000ee8000c1e9500 */
[----:B------:R-:W3:Y:S04]  /*0ca0*/  LDG.E.U16.CONSTANT R22, desc[UR8][R18.64+0x2] ;  /* 0x0000020812167981 */ /* 0x000ee8000c1e9500 */
[----:B------:R-:W3:Y:S04]  /*0cb0*/  LDG.E.U16.CONSTANT R23, desc[UR8][R18.64+0x4] ;  /* 0x0000040812177981 */ /* 0x000ee8000c1e9500 */
[----:B------:R-:W3:Y:S01]  /*0cc0*/  LDG.E.U16.CONSTANT R24, desc[UR8][R18.64+0x6] ;  /* 0x0000060812187981 */ /* 0x000ee2000c1e9500 */
[----:B------:R-:W-:-:S04]  /*0cd0*/  UIADD3 UR4, UPT, UPT, UR4, 0x8, URZ ;  /* 0x0000000804047890 */ /* 0x000fc8000fffe0ff */
[----:B------:R-:W-:Y:S01]  /*0ce0*/  UISETP.NE.AND UP0, UPT, UR4, 0x40, UPT ;  /* 0x000000400400788c */ /* 0x000fe2000bf05270 */
[----:B------:R-:W-:Y:S02]  /*0cf0*/  VIADD R17, R17, 0x8 ;  /* 0x0000000811117836 */ /* 0x000fe40000000000 */
[----:B----4-:R-:W-:Y:S02]  /*0d00*/  HADD2.F32 R27, -RZ, R26.H0_H0 ;  /* 0x2000001aff1b7230 */ /* 0x010fe40000004100 */
[----:B--2---:R-:W-:Y:S02]  /*0d10*/  HADD2.F32 R28, -RZ, R28.H0_H0 ;  /* 0x2000001cff1c7230 */ /* 0x004fe40000004100 */
[----:B---3--:R-:W-:Y:S02]  /*0d20*/  HADD2.F32 R25, -RZ, R25.H0_H0 ;  /* 0x20000019ff197230 */ /* 0x008fe40000004100 */
[----:B------:R-:W-:Y:S02]  /*0d30*/  HADD2.F32 R20, -RZ, R20.H0_H0 ;  /* 0x20000014ff147230 */ /* 0x000fe40000004100 */
[----:B------:R-:W-:-:S02]  /*0d40*/  HADD2.F32 R21, -RZ, R21.H0_H0 ;  /* 0x20000015ff157230 */ /* 0x000fc40000004100 */
[----:B------:R-:W-:Y:S02]  /*0d50*/  HADD2.F32 R22, -RZ, R22.H0_H0 ;  /* 0x20000016ff167230 */ /* 0x000fe40000004100 */
[----:B------:R-:W-:Y:S02]  /*0d60*/  HADD2.F32 R23, -RZ, R23.H0_H0 ;  /* 0x20000017ff177230 */ /* 0x000fe40000004100 */
[----:B------:R-:W-:Y:S02]  /*0d70*/  HADD2.F32 R24, -RZ, R24.H0_H0 ;  /* 0x20000018ff187230 */ /* 0x000fe40000004100 */
[C---:B-----5:R-:W-:Y:S01]  /*0d80*/  FFMA R12, R6.reuse, R27, R12 ;  /* 0x0000001b060c7223 */ /* 0x060fe2000000000c */
[C---:B------:R-:W-:Y:S01]  /*0d90*/  FFMA R13, R6.reuse, R28, R13 ;  /* 0x0000001c060d7223 */ /* 0x040fe2000000000d */
[C---:B------:R-:W-:Y:S01]  /*0da0*/  FFMA R14, R6.reuse, R25, R14 ;  /* 0x00000019060e7223 */ /* 0x040fe2000000000e */
[C---:B------:R-:W-:Y:S01]  /*0db0*/  FFMA R15, R6.reuse, R20, R15 ;  /* 0x00000014060f7223 */ /* 0x040fe2000000000f */
[C---:B------:R-:W-:Y:S01]  /*0dc0*/  FFMA R8, R6.reuse, R21, R8 ;  /* 0x0000001506087223 */ /* 0x040fe20000000008 */
[C---:B------:R-:W-:Y:S01]  /*0dd0*/  FFMA R9, R6.reuse, R22, R9 ;  /* 0x0000001606097223 */ /* 0x040fe20000000009 */
[C---:B------:R-:W-:Y:S01]  /*0de0*/  FFMA R10, R6.reuse, R23, R10 ;  /* 0x00000017060a7223 */ /* 0x040fe2000000000a */
[----:B------:R-:W-:Y:S01]  /*0df0*/  FFMA R11, R6, R24, R11 ;  /* 0x00000018060b7223 */ /* 0x000fe2000000000b */
[----:B------:R-:W-:Y:S04]  /*0e00*/  STL.128 [R16+-0x10], R12 ;  /* 0xfffff00c10007387 */ /* 0x000fe80000100c00 */
[----:B------:R0:W-:Y:S02]  /*0e10*/  STL.128 [R16], R8 ;  /* 0x0000000810007387 */ /* 0x0001e40000100c00 */
[----:B0-----:R-:W-:Y:S01]  /*0e20*/  VIADD R16, R16, 0x20 ;  /* 0x0000002010107836 */ /* 0x001fe20000000000 */
[----:B------:R-:W-:Y:S06]  /*0e30*/  BRA.U UP0, `(.L_x_9) ;  /* 0xfffffffd006c7547 */ /* 0x000fec000b83ffff */
[----:B------:R-:W-:Y:S05]  /*0e40*/  @P1 BRA `(.L_x_10) ;  /* 0xfffffffc00481947 */ /* 0x000fea000383ffff */
[----:B------:R-:W0:Y:S01]  /*0e50*/  LDCU.64 UR12, c[0x0][0x398] ;  /* 0x00007300ff0c77ac */ /* 0x000e220008000a00 */
[C---:B------:R-:W-:Y:S01]  /*0e60*/  IADD3 R11, P1, PT, R5.reuse, UR5, RZ ;  /* 0x00000005050b7c10 */ /* 0x040fe2000ff3e0ff */
[----:B------:R-:W-:Y:S01]  /*0e70*/  IMAD.MOV.U32 R9, RZ, RZ, R4 ;  /* 0x000000ffff097224 */ /* 0x000fe200078e0004 */
[----:B------:R-:W-:Y:S01]  /*0e80*/  MOV R8, R5 ;  /* 0x0000000500087202 */ /* 0x000fe20000000f00 */
[----:B------:R-:W1:Y:S01]  /*0e90*/  LDCU UR11, c[0x0][0x3a8] ;  /* 0x00007500ff0b77ac */ /* 0x000e620008000800 */
[----:B------:R-:W-:Y:S01]  /*0ea0*/  LEA.HI.X.SX32 R6, R5, UR10, 0x1, P1 ;  /* 0x0000000a05067c11 */ /* 0x000fe200088f0eff */
[----:B------:R-:W2:Y:S01]  /*0eb0*/  LDCU UR4, c[0x0][0x3a8] ;  /* 0x00007500ff0477ac */ /* 0x000ea20008000800 */
[----:B0-----:R-:W-:-:S04]  /*0ec0*/  LEA R10, P2, R11, UR12, 0x1 ;  /* 0x0000000c0b0a7c11 */ /* 0x001fc8000f8408ff */
[----:B------:R-:W-:Y:S02]  /*0ed0*/  IADD3 R10, P3, PT, R10, 0x8, RZ ;  /* 0x000000080a0a7810 */ /* 0x000fe40007f7e0ff */
[----:B------:R-:W-:Y:S02]  /*0ee0*/  LEA.HI.X R11, R11, UR13, R6, 0x1, P2 ;  /* 0x0000000d0b0b7c11 */ /* 0x000fe400090f0c06 */
[C---:B-1----:R-:W-:Y:S02]  /*0ef0*/  ISETP.GE.AND P1, PT, R0.reuse, UR11, PT ;  /* 0x0000000b00007c0c */ /* 0x042fe4000bf26270 */
[----:B--2---:R-:W-:Y:S01]  /*0f00*/  ISETP.GE.AND P0, PT, R0, UR4, PT ;  /* 0x0000000400007c0c */ /* 0x004fe2000bf06270 */
[----:B------:R-:W-:Y:S01]  /*0f10*/  IMAD.X R11, RZ, RZ, R11, P3 ;  /* 0x000000ffff0b7224 */ /* 0x000fe200018e060b */
[----:B------:R-:W-:-:S11]  /*0f20*/  UMOV UR4, URZ ;  /* 0x000000ff00047c82 */ /* 0x000fd60008000000 */
.L_x_11:
[----:B0-----:R-:W2:Y:S01]  /*0f30*/  @!P0 LDL R12, [R9+-0x10] ;  /* 0xfffff000090c8983 */ /* 0x001ea20000100800 */
[----:B------:R-:W0:Y:S01]  /*0f40*/  @!P0 LDC.64 R6, c[0x0][0x398] ;  /* 0x0000e600ff068b82 */ /* 0x000e220000000a00 */
[----:B------:R-:W-:-:S04]  /*0f50*/  @!P0 IADD3 R13, P2, PT, R8, UR5, RZ ;  /* 0x00000005080d8c10 */ /* 0x000fc8000ff5e0ff */
[----:B------:R-:W-:Y:S02]  /*0f60*/  @!P0 LEA.HI.X.SX32 R14, R8, UR10, 0x1, P2 ;  /* 0x0000000a080e8c11 */ /* 0x000fe400090f0eff */
[----:B0-----:R-:W-:-:S04]  /*0f70*/  @!P0 LEA R6, P2, R13, R6, 0x1 ;  /* 0x000000060d068211 */ /* 0x001fc800078408ff */
[----:B------:R-:W-:Y:S02]  /*0f80*/  @!P0 LEA.HI.X R7, R13, R7, R14, 0x1, P2 ;  /* 0x000000070d078211 */ /* 0x000fe400010f0c0e */
[----:B--2---:R-:W-:-:S04]  /*0f90*/  @!P0 F2FP.F16.F32.PACK_AB R12, RZ, R12 ;  /* 0x0000000cff0c823e */ /* 0x004fc800000000ff */
[----:B------:R-:W-:-:S05]  /*0fa0*/  PRMT R19, R12, 0x7610, R19 ;  /* 0x000076100c137816 */ /* 0x000fca0000000013 */
[----:B------:R0:W-:Y:S01]  /*0fb0*/  @!P0 STG.E.U16 desc[UR8][R6.64], R19 ;  /* 0x0000001306008986 */ /* 0x0001e2000c101508 */
[----:B------:R-:W-:-:S13]  /*0fc0*/  PLOP3.LUT P0, PT, P1, PT, PT, 0x80, 0x8 ;  /* 0x000000000008781c */ /* 0x000fda0000f0f070 */
[----:B------:R-:W2:Y:S04]  /*0fd0*/  @!P0 LDL R12, [R9+-0xc] ;  /* 0xfffff400090c8983 */ /* 0x000ea80000100800 */
[----:B------:R-:W3:Y:S04]  /*0fe0*/  @!P0 LDL R14, [R9+-0x8] ;  /* 0xfffff800090e8983 */ /* 0x000ee80000100800 */
[----:B------:R-:W4:Y:S04]  /*0ff0*/  @!P0 LDL R15, [R9+-0x4] ;  /* 0xfffffc00090f8983 */ /* 0x000f280000100800 */
[----:B------:R-:W5:Y:S04]  /*1000*/  @!P0 LDL R16, [R9+0x4] ;  /* 0x0000040009108983 */ /* 0x000f680000100800 */
[----:B------:R-:W5:Y:S04]  /*1010*/  @!P0 LDL R13, [R9] ;  /* 0x00000000090d8983 */ /* 0x000f680000100800 */
[----:B------:R-:W5:Y:S04]  /*1020*/  @!P0 LDL R17, [R9+0x8] ;  /* 0x0000080009118983 */ /* 0x000f680000100800 */
[----:B------:R1:W5:Y:S01]  /*1030*/  @!P0 LDL R18, [R9+0xc] ;  /* 0x00000c0009128983 */ /* 0x0003620000100800 */
[----:B0-----:R-:W-:Y:S01]  /*1040*/  IMAD.MOV.U32 R6, RZ, RZ, R10 ;  /* 0x000000ffff067224 */ /* 0x001fe200078e000a */
[----:B------:R-:W-:-:S04]  /*1050*/  UIADD3 UR4, UPT, UPT, UR4, 0x8, URZ ;  /* 0x0000000804047890 */ /* 0x000fc8000fffe0ff */
[----:B------:R-:W-:Y:S01]  /*1060*/  UISETP.NE.AND UP0, UPT, UR4, 0x40, UPT ;  /* 0x000000400400788c */ /* 0x000fe2000bf05270 */
[----:B------:R-:W-:Y:S02]  /*1070*/  VIADD R8, R8, 0x8 ;  /* 0x0000000808087836 */ /* 0x000fe40000000000 */
[----:B-1----:R-:W-:Y:S01]  /*1080*/  VIADD R9, R9, 0x20 ;  /* 0x0000002009097836 */ /* 0x002fe20000000000 */
[----:B--2---:R-:W-:-:S04]  /*1090*/  @!P0 F2FP.F16.F32.PACK_AB R7, RZ, R12 ;  /* 0x0000000cff07823e */ /* 0x004fc800000000ff */
[----:B------:R-:W-:Y:S01]  /*10a0*/  PRMT R19, R7, 0x7610, R19 ;  /* 0x0000761007137816 */ /* 0x000fe20000000013 */
[----:B------:R-:W-:Y:S01]  /*10b0*/  IMAD.MOV.U32 R7, RZ, RZ, R11 ;  /* 0x000000ffff077224 */ /* 0x000fe200078e000b */
[----:B---3--:R-:W-:Y:S02]  /*10c0*/  @!P0 F2FP.F16.F32.PACK_AB R12, RZ, R14 ;  /* 0x0000000eff0c823e */ /* 0x008fe400000000ff */
[----:B----4-:R-:W-:Y:S02]  /*10d0*/  @!P0 F2FP.F16.F32.PACK_AB R10, RZ, R15 ;  /* 0x0000000fff0a823e */ /* 0x010fe400000000ff */
[----:B-----5:R-:W-:Y:S02]  /*10e0*/  @!P0 F2FP.F16.F32.PACK_AB R11, RZ, R16 ;  /* 0x00000010ff0b823e */ /* 0x020fe400000000ff */
[----:B------:R-:W-:Y:S02]  /*10f0*/  PRMT R20, R12, 0x7610, R20 ;  /* 0x000076100c147816 */ /* 0x000fe40000000014 */
[----:B------:R-:W-:-:S02]  /*1100*/  @!P0 F2FP.F16.F32.PACK_AB R13, RZ, R13 ;  /* 0x0000000dff0d823e */ /* 0x000fc400000000ff */
[----:B------:R-:W-:Y:S02]  /*1110*/  PRMT R15, R10, 0x7610, R15 ;  /* 0x000076100a0f7816 */ /* 0x000fe4000000000f */
[----:B------:R-:W-:Y:S02]  /*1120*/  @!P0 F2FP.F16.F32.PACK_AB R12, RZ, R17 ;  /* 0x00000011ff0c823e */ /* 0x000fe400000000ff */
[----:B------:R-:W-:Y:S02]  /*1130*/  PRMT R16, R11, 0x7610, R16 ;  /* 0x000076100b107816 */ /* 0x000fe40000000010 */
[----:B------:R-:W-:Y:S01]  /*1140*/  @!P0 F2FP.F16.F32.PACK_AB R14, RZ, R18 ;  /* 0x00000012ff0e823e */ /* 0x000fe200000000ff */
[----:B------:R0:W-:Y:S04]  /*1150*/  @!P0 STG.E.U16 desc[UR8][R6.64+-0x6], R19 ;  /* 0xfffffa1306008986 */ /* 0x0001e8000c101508 */
[----:B------:R0:W-:Y:S04]  /*1160*/  @!P0 STG.E.U16 desc[UR8][R6.64+-0x4], R20 ;  /* 0xfffffc1406008986 */ /* 0x0001e8000c101508 */
[----:B------:R0:W-:Y:S04]  /*1170*/  @!P0 STG.E.U16 desc[UR8][R6.64+-0x2], R15 ;  /* 0xfffffe0f06008986 */ /* 0x0001e8000c101508 */
[----:B------:R0:W-:Y:S04]  /*1180*/  @!P0 STG.E.U16 desc[UR8][R6.64], R13 ;  /* 0x0000000d06008986 */ /* 0x0001e8000c101508 */
[----:B------:R0:W-:Y:S04]  /*1190*/  @!P0 STG.E.U16 desc[UR8][R6.64+0x2], R16 ;  /* 0x0000021006008986 */ /* 0x0001e8000c101508 */
[----:B------:R0:W-:Y:S04]  /*11a0*/  @!P0 STG.E.U16 desc[UR8][R6.64+0x4], R12 ;  /* 0x0000040c06008986 */ /* 0x0001e8000c101508 */
[----:B------:R0:W-:Y:S01]  /*11b0*/  @!P0 STG.E.U16 desc[UR8][R6.64+0x6], R14 ;  /* 0x0000060e06008986 */ /* 0x0001e2000c101508 */
[----:B------:R-:W-:-:S05]  /*11c0*/  IADD3 R10, P2, PT, R6, 0x10, RZ ;  /* 0x00000010060a7810 */ /* 0x000fca0007f5e0ff */
[----:B------:R-:W-:Y:S01]  /*11d0*/  IMAD.X R11, RZ, RZ, R7, P2 ;  /* 0x000000ffff0b7224 */ /* 0x000fe200010e0607 */
[----:B------:R-:W-:Y:S07]  /*11e0*/  BRA.U UP0, `(.L_x_11) ;  /* 0xfffffffd00507547 */ /* 0x000fee000b83ffff */
[----:B0-----:R-:W0:Y:S01]  /*11f0*/  LDC R6, c[0x0][0x3ac] ;  /* 0x0000eb00ff067b82 */ /* 0x001e220000000800 */
[----:B------:R-:W-:Y:S01]  /*1200*/  LOP3.LUT R7, R0, 0x80, RZ, 0xfc, !PT ;  /* 0x0000008000077812 */ /* 0x000fe200078efcff */
[----:B------:R-:W-:Y:S01]  /*1210*/  IMAD.MOV.U32 R24, RZ, RZ, RZ ;  /* 0x000000ffff187224 */ /* 0x000fe200078e00ff */
[----:B------:R-:W1:Y:S02]  /*1220*/  LDCU.64 UR12, c[0x0][0x380] ;  /* 0x00007000ff0c77ac */ /* 0x000e640008000a00 */
[----:B------:R-:W-:Y:S01]  /*1230*/  ISETP.GE.AND P0, PT, R7, UR11, PT ;  /* 0x0000000b07007c0c */ /* 0x000fe2000bf06270 */
[----:B01----:R-:W-:-:S12]  /*1240*/  IMAD R6, R6, 0x80, R5 ;  /* 0x0000008006067824 */ /* 0x003fd800078e0205 */
.L_x_12:
[----:B0-----:R-:W-:-:S04]  /*1250*/  IMAD.IADD R8, R6, 0x1, R24 ;  /* 0x0000000106087824 */ /* 0x001fc800078e0218 */
[C---:B------:R-:W-:Y:S01]  /*1260*/  VIADD R12, R8.reuse, 0x2 ;  /* 0x00000002080c7836 */ /* 0x040fe20000000000 */
[C---:B------:R-:W-:Y:S01]  /*1270*/  SEL R10, R8.reuse, RZ, !P0 ;  /* 0x000000ff080a7207 */ /* 0x040fe20004000000 */
[C---:B------:R-:W-:Y:S01]  /*1280*/  VIADD R13, R8.reuse, 0x3 ;  /* 0x00000003080d7836 */ /* 0x040fe20000000000 */
[----:B------:R-:W-:Y:S02]  /*1290*/  IADD3 R11, PT, PT, R8, 0x1, RZ ;  /* 0x00000001080b7810 */ /* 0x000fe40007ffe0ff */
        /* <DEDUP_REMOVED lines=11> */
[----:B------:R-:W-:Y:S02]  /*1350*/  LEA R12, P3, R15, UR12, 0x1 ;  /* 0x0000000c0f0c7c11 */ /* 0x000fe4000f8608ff */
[----:B------:R-:W-:Y:S02]  /*1360*/  LEA R32, P1, R9, UR12, 0x1 ;  /* 0x0000000c09207c11 */ /* 0x000fe4000f8208ff */
[----:B------:R-:W-:Y:S02]  /*1370*/  LEA R14, P4, R10, UR12, 0x1 ;  /* 0x0000000c0a0e7c11 */ /* 0x000fe4000f8808ff */
[----:B------:R-:W-:Y:S02]  /*1380*/  LEA.HI.X R13, R15, UR13, R16, 0x1, P3 ;  /* 0x0000000d0f0d7c11 */ /* 0x000fe400098f0c10 */
[----:B------:R-:W-:Y:S01]  /*1390*/  LEA.HI.X R33, R9, UR13, R20, 0x1, P1 ;  /* 0x0000000d09217c11 */ /* 0x000fe200088f0c14 */
[----:B------:R-:W-:Y:S01]  /*13a0*/  VIADD R9, R8, 0x4 ;  /* 0x0000000408097836 */ /* 0x000fe20000000000 */
[----:B------:R-:W-:Y:S01]  /*13b0*/  LEA.HI.X R15, R10, UR13, R11, 0x1, P4 ;  /* 0x0000000d0a0f7c11 */ /* 0x000fe2000a0f0c0b */
[C---:B------:R-:W-:Y:S01]  /*13c0*/  VIADD R10, R8.reuse, 0x5 ;  /* 0x00000005080a7836 */ /* 0x040fe20000000000 */
[----:B------:R-:W-:Y:S01]  /*13d0*/  LEA R30, P2, R17, UR12, 0x1 ;  /* 0x0000000c111e7c11 */ /* 0x000fe2000f8408ff */
[----:B------:R-:W-:-:S02]  /*13e0*/  VIADD R11, R8, 0x6 ;  /* 0x00000006080b7836 */ /* 0x000fc40000000000 */
[----:B------:R-:W-:Y:S01]  /*13f0*/  VIADD R8, R8, 0x7 ;  /* 0x0000000708087836 */ /* 0x000fe20000000000 */
[----:B------:R-:W-:Y:S02]  /*1400*/  LEA.HI.X R31, R17, UR13, R18, 0x1, P2 ;  /* 0x0000000d111f7c11 */ /* 0x000fe400090f0c12 */
[----:B------:R-:W-:Y:S02]  /*1410*/  SEL R17, R9, RZ, !P0 ;  /* 0x000000ff09117207 */ /* 0x000fe40004000000 */
[----:B------:R-:W-:Y:S02]  /*1420*/  SEL R26, R10, RZ, !P0 ;  /* 0x000000ff0a1a7207 */ /* 0x000fe40004000000 */
[----:B------:R-:W-:Y:S02]  /*1430*/  SEL R21, R11, RZ, !P0 ;  /* 0x000000ff0b157207 */ /* 0x000fe40004000000 */
[----:B------:R-:W-:Y:S02]  /*1440*/  SEL R28, R8, RZ, !P0 ;  /* 0x000000ff081c7207 */ /* 0x000fe40004000000 */
[----:B------:R-:W-:-:S02]  /*1450*/  IADD3 R8, P1, PT, R17, UR5, RZ ;  /* 0x0000000511087c10 */ /* 0x000fc4000ff3e0ff */
[----:B------:R-:W-:Y:S02]  /*1460*/  IADD3 R9, P2, PT, R26, UR5, RZ ;  /* 0x000000051a097c10 */ /* 0x000fe4000ff5e0ff */
[----:B------:R-:W-:Y:S02]  /*1470*/  IADD3 R10, P3, PT, R21, UR5, RZ ;  /* 0x00000005150a7c10 */ /* 0x000fe4000ff7e0ff */
[----:B------:R-:W-:Y:S02]  /*1480*/  IADD3 R11, P4, PT, R28, UR5, RZ ;  /* 0x000000051c0b7c10 */ /* 0x000fe4000ff9e0ff */
[----:B------:R-:W-:Y:S02]  /*1490*/  LEA.HI.X.SX32 R17, R17, UR10, 0x1, P1 ;  /* 0x0000000a11117c11 */ /* 0x000fe400088f0eff */
[----:B------:R-:W-:Y:S02]  /*14a0*/  LEA.HI.X.SX32 R26, R26, UR10, 0x1, P2 ;  /* 0x0000000a1a1a7c11 */ /* 0x000fe400090f0eff */
[----:B------:R-:W-:-:S02]  /*14b0*/  LEA.HI.X.SX32 R21, R21, UR10, 0x1, P3 ;  /* 0x0000000a15157c11 */ /* 0x000fc400098f0eff */
[----:B------:R-:W-:Y:S02]  /*14c0*/  LEA.HI.X.SX32 R28, R28, UR10, 0x1, P4 ;  /* 0x0000000a1c1c7c11 */ /* 0x000fe4000a0f0eff */
[----:B------:R-:W-:Y:S02]  /*14d0*/  LEA R16, P1, R8, UR12, 0x1 ;  /* 0x0000000c08107c11 */ /* 0x000fe4000f8208ff */
[----:B------:R-:W-:Y:S02]  /*14e0*/  LEA R18, P2, R9, UR12, 0x1 ;  /* 0x0000000c09127c11 */ /* 0x000fe4000f8408ff */
[----:B------:R-:W-:Y:S02]  /*14f0*/  LEA R20, P3, R10, UR12, 0x1 ;  /* 0x0000000c0a147c11 */ /* 0x000fe4000f8608ff */
[----:B------:R-:W-:Y:S02]  /*1500*/  LEA R22, P4, R11, UR12, 0x1 ;  /* 0x0000000c0b167c11 */ /* 0x000fe4000f8808ff */
[----:B------:R-:W-:-:S02]  /*1510*/  LEA.HI.X R17, R8, UR13, R17, 0x1, P1 ;  /* 0x0000000d08117c11 */ /* 0x000fc400088f0c11 */
[----:B------:R-:W-:Y:S01]  /*1520*/  LEA.HI.X R19, R9, UR13, R26, 0x1, P2 ;  /* 0x0000000d09137c11 */ /* 0x000fe200090f0c1a */
[----:B------:R-:W2:Y:S01]  /*1530*/  LDG.E.U16.CONSTANT R8, desc[UR8][R32.64] ;  /* 0x0000000820087981 */ /* 0x000ea2000c1e9500 */
[----:B------:R-:W-:Y:S02]  /*1540*/  LEA.HI.X R21, R10, UR13, R21, 0x1, P3 ;  /* 0x0000000d0a157c11 */ /* 0x000fe400098f0c15 */
[----:B------:R-:W-:Y:S01]  /*1550*/  LEA.HI.X R23, R11, UR13, R28, 0x1, P4 ;  /* 0x0000000d0b177c11 */ /* 0x000fe2000a0f0c1c */
[----:B------:R-:W3:Y:S04]  /*1560*/  LDG.E.U16.CONSTANT R9, desc[UR8][R30.64] ;  /* 0x000000081e097981 */ /* 0x000ee8000c1e9500 */
[----:B------:R-:W4:Y:S04]  /*1570*/  LDG.E.U16.CONSTANT R10, desc[UR8][R12.64] ;  /* 0x000000080c0a7981 */ /* 0x000f28000c1e9500 */
[----:B------:R-:W5:Y:S04]  /*1580*/  LDG.E.U16.CONSTANT R11, desc[UR8][R14.64] ;  /* 0x000000080e0b7981 */ /* 0x000f68000c1e9500 */
[----:B------:R-:W5:Y:S04]  /*1590*/  LDG.E.U16.CONSTANT R16, desc[UR8][R16.64] ;  /* 0x0000000810107981 */ /* 0x000f68000c1e9500 */
[----:B------:R-:W5:Y:S04]  /*15a0*/  LDG.E.U16.CONSTANT R18, desc[UR8][R18.64] ;  /* 0x0000000812127981 */ /* 0x000f68000c1e9500 */
[----:B------:R-:W5:Y:S04]  /*15b0*/  LDG.E.U16.CONSTANT R20, desc[UR8][R20.64] ;  /* 0x0000000814147981 */ /* 0x000f68000c1e9500 */
[----:B------:R-:W5:Y:S01]  /*15c0*/  LDG.E.U16.CONSTANT R22, desc[UR8][R22.64] ;  /* 0x0000000816167981 */ /* 0x000f62000c1e9500 */
[----:B------:R-:W-:-:S02]  /*15d0*/  IMAD R25, R24, 0x4, R1 ;  /* 0x0000000418197824 */ /* 0x000fc400078e0201 */
[----:B------:R-:W-:-:S05]  /*15e0*/  VIADD R24, R24, 0x8 ;  /* 0x0000000818187836 */ /* 0x000fca0000000000 */
[----:B------:R-:W-:Y:S01]  /*15f0*/  ISETP.NE.AND P1, PT, R24, 0x40, PT ;  /* 0x000000401800780c */ /* 0x000fe20003f25270 */
[----:B--2---:R-:W-:Y:S02]  /*1600*/  HADD2.F32 R8, -RZ, R8.H0_H0 ;  /* 0x20000008ff087230 */ /* 0x004fe40000004100 */
[----:B---3--:R-:W-:Y:S02]  /*1610*/  HADD2.F32 R9, -RZ, R9.H0_H0 ;  /* 0x20000009ff097230 */ /* 0x008fe40000004100 */
[----:B----4-:R-:W-:Y:S02]  /*1620*/  HADD2.F32 R10, -RZ, R10.H0_H0 ;  /* 0x2000000aff0a7230 */ /* 0x010fe40000004100 */
[----:B-----5:R-:W-:Y:S02]  /*1630*/  HADD2.F32 R11, -RZ, R11.H0_H0 ;  /* 0x2000000bff0b7230 */ /* 0x020fe40000004100 */
[----:B------:R-:W-:Y:S02]  /*1640*/  HADD2.F32 R12, -RZ, R16.H0_H0 ;  /* 0x20000010ff0c7230 */ /* 0x000fe40000004100 */
[----:B------:R-:W-:-:S02]  /*1650*/  HADD2.F32 R13, -RZ, R18.H0_H0 ;  /* 0x20000012ff0d7230 */ /* 0x000fc40000004100 */
[----:B------:R-:W-:Y:S02]  /*1660*/  HADD2.F32 R14, -RZ, R20.H0_H0 ;  /* 0x20000014ff0e7230 */ /* 0x000fe40000004100 */
[----:B------:R-:W-:Y:S01]  /*1670*/  HADD2.F32 R15, -RZ, R22.H0_H0 ;  /* 0x20000016ff0f7230 */ /* 0x000fe20000004100 */
[----:B------:R0:W-:Y:S04]  /*1680*/  STL.128 [R25], R8 ;  /* 0x0000000819007387 */ /* 0x0001e80000100c00 */
[----:B------:R0:W-:Y:S01]  /*1690*/  STL.128 [R25+0x10], R12 ;  /* 0x0000100c19007387 */ /* 0x0001e20000100c00 */
[----:B------:R-:W-:Y:S05]  /*16a0*/  @P1 BRA `(.L_x_12) ;  /* 0xfffffff800e81947 */ /* 0x000fea000383ffff */
[----:B------:R-:W-:Y:S02]  /*16b0*/  HFMA2 R17, -RZ, RZ, 0, 0 ;  /* 0x00000000ff117431 */ /* 0x000fe400000001ff */
[----:B------:R-:W-:-:S07]  /*16c0*/  IMAD.MOV.U32 R29, RZ, RZ, -0x800000 ;  /* 0xff800000ff1d7424 */ /* 0x000fce00078e00ff */
.L_x_14:
[----:B-1----:R-:W1:Y:S01]  /*16d0*/  LDC.64 R18, c[0x0][0x388] ;  /* 0x0000e200ff127b82 */ /* 0x002e620000000a00 */
[----:B------:R-:W-:Y:S01]  /*16e0*/  IMAD.MOV.U32 R21, RZ, RZ, RZ ;  /* 0x000000ffff157224 */ /* 0x000fe200078e00ff */
[----:B------:R-:W2:Y:S01]  /*16f0*/  LDCU UR4, c[0x0][0x3ac] ;  /* 0x00007580ff0477ac */ /* 0x000ea20008000800 */
[----:B------:R-:W-:-:S07]  /*1700*/  IMAD.MOV.U32 R16, RZ, RZ, RZ ;  /* 0x000000ffff107224 */ /* 0x000fce00078e00ff */
.L_x_13:
[----:B0-2---:R-:W-:Y:S02]  /*1710*/  IMAD R8, R17, UR4, R16 ;  /* 0x0000000411087c24 */ /* 0x005fe4000f8e0210 */
[----:B------:R-:W-:-:S03]  /*1720*/  IMAD R32, R16, 0x4, R1 ;  /* 0x0000000410207824 */ /* 0x000fc600078e0201 */
[C---:B------:R-:W-:Y:S02]  /*1730*/  IADD3 R9, P0, PT, R8.reuse, UR5, RZ ;  /* 0x0000000508097c10 */ /* 0x040fe4000ff1e0ff */
[----:B------:R-:W2:Y:S02]  /*1740*/  LDL.128 R12, [R32+0x10] ;  /* 0x00001000200c7983 */ /* 0x000ea40000100c00 */
[----:B------:R-:W-:Y:S02]  /*1750*/  LEA.HI.X.SX32 R8, R8, UR10, 0x1, P0 ;  /* 0x0000000a08087c11 */ /* 0x000fe400080f0eff */
[----:B-1----:R-:W-:-:S04]  /*1760*/  LEA R30, P0, R9, R18, 0x1 ;  /* 0x00000012091e7211 */ /* 0x002fc800078008ff */
        /* <DEDUP_REMOVED lines=37> */
[----:B-1----:R-:W-:-:S07]  /*19c0*/  CS2R R8, SRZ ;  /* 0x0000000000087805 */ /* 0x002fce000001ff00 */
.L_x_15:
        /* <DEDUP_REMOVED lines=18> */
[----:B0-----:R-:W-:-:S07]  /*1af0*/  MOV R10, 0x1b10 ;  /* 0x00001b10000a7802 */ /* 0x001fce0000000f00 */
[----:B------:R-:W-:Y:S05]  /*1b00*/  CALL.REL.NOINC `($__internal_0_$__cuda_sm20_rcp_rn_f32_slowpath) ;  /* 0x0000002800807944 */ /* 0x000fea0003c00000 */
[----:B------:R-:W-:Y:S05]  /*1b10*/  BRA `(.L_x_18) ;  /* 0x0000000000107947 */ /* 0x000fea0003800000 */
.L_x_17:
[----:B------:R-:W0:Y:S02]  /*1b20*/  MUFU.RCP R9, R8 ;  /* 0x0000000800097308 */ /* 0x000e240000001000 */
[----:B0-----:R-:W-:-:S04]  /*1b30*/  FFMA R10, R8, R9, -1 ;  /* 0xbf800000080a7423 */ /* 0x001fc80000000009 */
[----:B------:R-:W-:-:S04]  /*1b40*/  FADD.FTZ R10, -R10, -RZ ;  /* 0x800000ff0a0a7221 */ /* 0x000fc80000010100 */
[----:B------:R-:W-:-:S07]  /*1b50*/  FFMA R9, R9, R10, R9 ;  /* 0x0000000a09097223 */ /* 0x000fce0000000009 */
.L_x_18:
[----:B------:R-:W-:Y:S05]  /*1b60*/  BSYNC.RECONVERGENT B0 ;  /* 0x0000000000007941 */ /* 0x000fea0003800200 */
.L_x_16:
[----:B------:R-:W-:-:S07]  /*1b70*/  MOV R11, RZ ;  /* 0x000000ff000b7202 */ /* 0x000fce0000000f00 */
.L_x_19:
[----:B0-----:R-:W-:-:S05]  /*1b80*/  IMAD R8, R11, 0x4, R2 ;  /* 0x000000040b087824 */ /* 0x001fca00078e0202 */
[----:B------:R-:W2:Y:S01]  /*1b90*/  LDL R10, [R8] ;  /* 0x00000000080a7983 */ /* 0x000ea20000100800 */
[----:B------:R-:W-:-:S05]  /*1ba0*/  VIADD R11, R11, 0x1 ;  /* 0x000000010b0b7836 */ /* 0x000fca0000000000 */
[----:B------:R-:W-:Y:S01]  /*1bb0*/  ISETP.NE.AND P0, PT, R11, 0x200, PT ;  /* 0x000002000b00780c */ /* 0x000fe20003f05270 */
[----:B--2---:R-:W-:-:S05]  /*1bc0*/  FMUL R13, R10, R9 ;  /* 0x000000090a0d7220 */ /* 0x004fca0000400000 */
[----:B------:R0:W-:Y:S07]  /*1bd0*/  STL [R8], R13 ;  /* 0x0000000d08007387 */ /* 0x0001ee0000100800 */
[----:B------:R-:W-:Y:S05]  /*1be0*/  @P0 BRA `(.L_x_19) ;  /* 0xfffffffc00e40947 */ /* 0x000fea000383ffff */
[----:B0-----:R-:W-:-:S07]  /*1bf0*/  IMAD.MOV.U32 R8, RZ, RZ, RZ ;  /* 0x000000ffff087224 */ /* 0x001fce00078e00ff */
.L_x_20:
[C---:B------:R-:W-:Y:S02]  /*1c00*/  IMAD R9, R8.reuse, 0x4, R3 ;  /* 0x0000000408097824 */ /* 0x040fe400078e0203 */
[----:B------:R-:W-:-:S03]  /*1c10*/  VIADD R8, R8, 0x8 ;  /* 0x0000000808087836 */ /* 0x000fc60000000000 */
[----:B------:R0:W-:Y:S02]  /*1c20*/  STL.128 [R9], RZ ;  /* 0x000000ff09007387 */ /* 0x0001e40000100c00 */
[----:B------:R-:W-:Y:S02]  /*1c30*/  ISETP.NE.AND P0, PT, R8, 0x40, PT ;  /* 0x000000400800780c */ /* 0x000fe40003f05270 */
[----:B------:R0:W-:Y:S11]  /*1c40*/  STL.128 [R9+0x10], RZ ;  /* 0x000010ff09007387 */ /* 0x0001f60000100c00 */
[----:B0-----:R-:W-:Y:S05]  /*1c50*/  @P0 BRA `(.L_x_20) ;  /* 0xfffffffc00e80947 */ /* 0x001fea000383ffff */
[----:B------:R-:W-:-:S07]  /*1c60*/  IMAD.MOV.U32 R17, RZ, RZ, RZ ;  /* 0x000000ffff117224 */ /* 0x000fce00078e00ff */
.L_x_22:
        /* <DEDUP_REMOVED lines=8> */
.L_x_21:
        /* <DEDUP_REMOVED lines=16> */
[----:B------:R-:W-:Y:S01]  /*1df0*/  IADD3 R20, PT, PT, R20, 0x8, RZ ;  /* 0x0000000814147810 */ /* 0x000fe20007ffe0ff */
        /* <DEDUP_REMOVED lines=23> */
[----:B------:R-:W1:Y:S03]  /*1f70*/  LDCU UR4, c[0x0][0x3a8] ;  /* 0x00007500ff0477ac */ /* 0x000e660008000800 */
[----:B------:R-:W-:Y:S01]  /*1f80*/  LEA.HI.X.SX32 R8, R6, UR10, 0x1, P1 ;  /* 0x0000000a06087c11 */ /* 0x000fe200088f0eff */
[----:B------:R-:W2:Y:S01]  /*1f90*/  LDCU UR11, c[0x0][0x3a8] ;  /* 0x00007500ff0b77ac */ /* 0x000ea20008000800 */
[----:B0-----:R-:W-:-:S04]  /*1fa0*/  LEA R10, P2, R11, UR12, 0x1 ;  /* 0x0000000c0b0a7c11 */ /* 0x001fc8000f8408ff */
[----:B------:R-:W-:Y:S02]  /*1fb0*/  IADD3 R10, P3, PT, R10, 0x8, RZ ;  /* 0x000000080a0a7810 */ /* 0x000fe40007f7e0ff */
[----:B------:R-:W-:Y:S02]  /*1fc0*/  LEA.HI.X R11, R11, UR13, R8, 0x1, P2 ;  /* 0x0000000d0b0b7c11 */ /* 0x000fe400090f0c08 */
[C---:B-1----:R-:W-:Y:S01]  /*1fd0*/  ISETP.GE.AND P0, PT, R7.reuse, UR4, PT ;  /* 0x0000000407007c0c */ /* 0x042fe2000bf06270 */
[----:B------:R-:W-:Y:S01]  /*1fe0*/  UMOV UR4, URZ ;  /* 0x000000ff00047c82 */ /* 0x000fe20008000000 */
[----:B--2---:R-:W-:Y:S01]  /*1ff0*/  ISETP.GE.AND P1, PT, R7, UR11, PT ;  /* 0x0000000b07007c0c */ /* 0x004fe2000bf26270 */
[----:B------:R-:W-:Y:S02]  /*2000*/  IMAD.MOV.U32 R7, RZ, RZ, R4 ;  /* 0x000000ffff077224 */ /* 0x000fe400078e0004 */
[----:B------:R-:W-:-:S10]  /*2010*/  IMAD.X R11, RZ, RZ, R11, P3 ;  /* 0x000000ffff0b7224 */ /* 0x000fd400018e060b */
.L_x_23:
        /* <DEDUP_REMOVED lines=46> */
[----:B------:R-:W-:Y:S01]  /*2300*/  HFMA2 R16, -RZ, RZ, 0, 0 ;  /* 0x00000000ff107431 */ /* 0x000fe200000001ff */
[----:B------:R-:W1:Y:S02]  /*2310*/  LDCU.64 UR12, c[0x0][0x380] ;  /* 0x00007000ff0c77ac */ /* 0x000e640008000a00 */
[----:B------:R-:W-:Y:S01]  /*2320*/  ISETP.GE.AND P0, PT, R6, UR11, PT ;  /* 0x0000000b06007c0c */ /* 0x000fe2000bf06270 */
[----:B01----:R-:W-:-:S12]  /*2330*/  IMAD R5, R8, 0x100, R5 ;  /* 0x0000010008057824 */ /* 0x003fd800078e0205 */
.L_x_24:
[----:B0-----:R-:W-:-:S04]  /*2340*/  IMAD.IADD R7, R5, 0x1, R16 ;  /* 0x0000000105077824 */ /* 0x001fc800078e0210 */
[C---:B------:R-:W-:Y:S01]  /*2350*/  VIADD R10, R7.reuse, 0x1 ;  /* 0x00000001070a7836 */ /* 0x040fe20000000000 */
[C---:B------:R-:W-:Y:S01]  /*2360*/  SEL R9, R7.reuse, RZ, !P0 ;  /* 0x000000ff07097207 */ /* 0x040fe20004000000 */
[C---:B------:R-:W-:Y:S02]  /*2370*/  VIADD R12, R7.reuse, 0x3 ;  /* 0x00000003070c7836 */ /* 0x040fe40000000000 */
[----:B------:R-:W-:Y:S01]  /*2380*/  VIADD R11, R7, 0x2 ;  /* 0x00000002070b7836 */ /* 0x000fe20000000000 */
[C---:B------:R-:W-:Y:S02]  /*2390*/  IADD3 R8, P1, PT, R9.reuse, UR5, RZ ;  /* 0x0000000509087c10 */ /* 0x040fe4000ff3e0ff */
[----:B------:R-:W-:Y:S02]  /*23a0*/  SEL R10, R10, RZ, !P0 ;  /* 0x000000ff0a0a7207 */ /* 0x000fe40004000000 */
[----:B------:R-:W-:Y:S02]  /*23b0*/  SEL R12, R12, RZ, !P0 ;  /* 0x000000ff0c0c7207 */ /* 0x000fe40004000000 */
[----:B------:R-:W-:-:S02]  /*23c0*/  LEA.HI.X.SX32 R17, R9, UR10, 0x1, P1 ;  /* 0x0000000a09117c11 */ /* 0x000fc400088f0eff */
[----:B------:R-:W-:Y:S02]  /*23d0*/  IADD3 R15, P2, PT, R10, UR5, RZ ;  /* 0x000000050a0f7c10 */ /* 0x000fe4000ff5e0ff */
[----:B------:R-:W-:Y:S02]  /*23e0*/  IADD3 R9, P4, PT, R12, UR5, RZ ;  /* 0x000000050c097c10 */ /* 0x000fe4000ff9e0ff */
[----:B------:R-:W-:Y:S02]  /*23f0*/  LEA.HI.X.SX32 R20, R10, UR10, 0x1, P2 ;  /* 0x0000000a0a147c11 */ /* 0x000fe400090f0eff */
[----:B------:R-:W-:Y:S02]  /*2400*/  LEA.HI.X.SX32 R10, R12, UR10, 0x1, P4 ;  /* 0x0000000a0c0a7c11 */ /* 0x000fe4000a0f0eff */
[----:B------:R-:W-:Y:S02]  /*2410*/  LEA R30, P2, R15, UR12, 0x1 ;  /* 0x0000000c0f1e7c11 */ /* 0x000fe4000f8408ff */
[----:B------:R-:W-:-:S02]  /*2420*/  LEA R32, P1, R8, UR12, 0x1 ;  /* 0x0000000c08207c11 */ /* 0x000fc4000f8208ff */
[----:B------:R-:W-:Y:S02]  /*2430*/  LEA R14, P4, R9, UR12, 0x1 ;  /* 0x0000000c090e7c11 */ /* 0x000fe4000f8808ff */
[----:B------:R-:W-:Y:S02]  /*2440*/  SEL R11, R11, RZ, !P0 ;  /* 0x000000ff0b0b7207 */ /* 0x000fe40004000000 */
[----:B------:R-:W-:Y:S02]  /*2450*/  LEA.HI.X R31, R15, UR13, R20, 0x1, P2 ;  /* 0x0000000d0f1f7c11 */ /* 0x000fe400090f0c14 */
[----:B------:R-:W-:Y:S01]  /*2460*/  LEA.HI.X R33, R8, UR13, R17, 0x1, P1 ;  /* 0x0000000d08217c11 */ /* 0x000fe200088f0c11 */
[----:B------:R-:W-:Y:S01]  /*2470*/  VIADD R8, R7, 0x4 ;  /* 0x0000000407087836 */ /* 0x000fe20000000000 */
[----:B------:R-:W-:Y:S01]  /*2480*/  LEA.HI.X R15, R9, UR13, R10, 0x1, P4 ;  /* 0x0000000d090f7c11 */ /* 0x000fe2000a0f0c0a */
[----:B------:R-:W-:Y:S01]  /*2490*/  VIADD R9, R7, 0x5 ;  /* 0x0000000507097836 */ /* 0x000fe20000000000 */
[----:B------:R-:W-:Y:S01]  /*24a0*/  IADD3 R13, P3, PT, R11, UR5, RZ ;  /* 0x000000050b0d7c10 */ /* 0x000fe2000ff7e0ff */
[C---:B------:R-:W-:Y:S01]  /*24b0*/  VIADD R10, R7.reuse, 0x6 ;  /* 0x00000006070a7836 */ /* 0x040fe20000000000 */
[----:B------:R-:W-:Y:S01]  /*24c0*/  SEL R26, R8, RZ, !P0 ;  /* 0x000000ff081a7207 */ /* 0x000fe20004000000 */
[----:B------:R-:W-:Y:S01]  /*24d0*/  VIADD R7, R7, 0x7 ;  /* 0x0000000707077836 */ /* 0x000fe20000000000 */
[----:B------:R-:W-:-:S02]  /*24e0*/  LEA.HI.X.SX32 R18, R11, UR10, 0x1, P3 ;  /* 0x0000000a0b127c11 */ /* 0x000fc400098f0eff */
[----:B------:R-:W-:Y:S02]  /*24f0*/  LEA R12, P3, R13, UR12, 0x1 ;  /* 0x0000000c0d0c7c11 */ /* 0x000fe4000f8608ff */
[----:B------:R-:W-:Y:S02]  /*2500*/  SEL R11, R9, RZ, !P0 ;  /* 0x000000ff090b7207 */ /* 0x000fe40004000000 */
[----:B------:R-:W-:Y:S02]  /*2510*/  SEL R28, R10, RZ, !P0 ;  /* 0x000000ff0a1c7207 */ /* 0x000fe40004000000 */
[----:B------:R-:W-:Y:S02]  /*2520*/  SEL R17, R7, RZ, !P0 ;  /* 0x000000ff07117207 */ /* 0x000fe40004000000 */
[----:B------:R-:W-:Y:S02]  /*2530*/  LEA.HI.X R13, R13, UR13, R18, 0x1, P3 ;  /* 0x0000000d0d0d7c11 */ /* 0x000fe400098f0c12 */
        /* <DEDUP_REMOVED lines=13> */
[----:B------:R-:W-:Y:S02]  /*2610*/  LEA.HI.X R21, R8, UR13, R11, 0x1, P2 ;  /* 0x0000000d08157c11 */ /* 0x000fe400090f0c0b */
[----:B------:R-:W-:Y:S01]  /*2620*/  LEA.HI.X R23, R9, UR13, R28, 0x1, P3 ;  /* 0x0000000d09177c11 */ /* 0x000fe200098f0c1c */
[----:B------:R-:W2:Y:S01]  /*2630*/  LDG.E.U16.CONSTANT R8, desc[UR8][R32.64] ;  /* 0x0000000820087981 */ /* 0x000ea2000c1e9500 */
[----:B------:R-:W-:-:S03]  /*2640*/  LEA.HI.X R25, R10, UR13, R17, 0x1, P4 ;  /* 0x0000000d0a197c11 */ /* 0x000fc6000a0f0c11 */
[----:B------:R-:W3:Y:S04]  /*2650*/  LDG.E.U16.CONSTANT R9, desc[UR8][R30.64] ;  /* 0x000000081e097981 */ /* 0x000ee8000c1e9500 */
[----:B------:R-:W4:Y:S04]  /*2660*/  LDG.E.U16.CONSTANT R10, desc[UR8][R12.64] ;  /* 0x000000080c0a7981 */ /* 0x000f28000c1e9500 */
[----:B------:R-:W5:Y:S04]  /*2670*/  LDG.E.U16.CONSTANT R11, desc[UR8][R14.64] ;  /* 0x000000080e0b7981 */ /* 0x000f68000c1e9500 */
[----:B------:R-:W5:Y:S04]  /*2680*/  LDG.E.U16.CONSTANT R18, desc[UR8][R18.64] ;  /* 0x0000000812127981 */ /* 0x000f68000c1e9500 */
[----:B------:R-:W5:Y:S04]  /*2690*/  LDG.E.U16.CONSTANT R20, desc[UR8][R20.64] ;  /* 0x0000000814147981 */ /* 0x000f68000c1e9500 */
[----:B------:R-:W5:Y:S04]  /*26a0*/  LDG.E.U16.CONSTANT R22, desc[UR8][R22.64] ;  /* 0x0000000816167981 */ /* 0x000f68000c1e9500 */
[----:B------:R-:W5:Y:S01]  /*26b0*/  LDG.E.U16.CONSTANT R24, desc[UR8][R24.64] ;  /* 0x0000000818187981 */ /* 0x000f62000c1e9500 */
[C---:B------:R-:W-:Y:S01]  /*26c0*/  IMAD R7, R16.reuse, 0x4, R1 ;  /* 0x0000000410077824 */ /* 0x040fe200078e0201 */
[----:B------:R-:W-:-:S04]  /*26d0*/  IADD3 R16, PT, PT, R16, 0x8, RZ ;  /* 0x0000000810107810 */ /* 0x000fc80007ffe0ff */
        /* <DEDUP_REMOVED lines=12> */
[----:B0-----:R-:W-:Y:S02]  /*27a0*/  IMAD.MOV.U32 R7, RZ, RZ, -0x800000 ;  /* 0xff800000ff077424 */ /* 0x001fe400078e00ff */
[----:B------:R-:W-:-:S07]  /*27b0*/  IMAD.MOV.U32 R17, RZ, RZ, RZ ;  /* 0x000000ffff117224 */ /* 0x000fce00078e00ff */
.L_x_26:
[----:B0-----:R-:W0:Y:S01]  /*27c0*/  LDC.64 R18, c[0x0][0x388] ;  /* 0x0000e200ff127b82 */ /* 0x001e220000000a00 */
[----:B------:R-:W-:Y:S01]  /*27d0*/  IMAD.MOV.U32 R21, RZ, RZ, RZ ;  /* 0x000000ffff157224 */ /* 0x000fe200078e00ff */
[----:B------:R-:W1:Y:S01]  /*27e0*/  LDCU UR4, c[0x0][0x3ac] ;  /* 0x00007580ff0477ac */ /* 0x000e620008000800 */
[----:B------:R-:W-:-:S07]  /*27f0*/  IMAD.MOV.U32 R16, RZ, RZ, RZ ;  /* 0x000000ffff107224 */ /* 0x000fce00078e00ff */
.L_x_25:
        /* <DEDUP_REMOVED lines=43> */
[----:B0-----:R-:W-:-:S07]  /*2ab0*/  CS2R R8, SRZ ;  /* 0x0000000000087805 */ /* 0x001fce000001ff00 */
.L_x_27:
[----:B0-----:R-:W-:-:S05]  /*2ac0*/  IMAD R10, R9, 0x4, R2 ;  /* 0x00000004090a7824 */ /* 0x001fca00078e0202 */
[----:B------:R-:W2:Y:S01]  /*2ad0*/  LDL R12, [R10] ;  /* 0x000000000a0c7983 */ /* 0x000ea20000100800 */
[----:B------:R-:W-:Y:S01]  /*2ae0*/  IADD3 R9, PT, PT, R9, 0x1, RZ ;  /* 0x0000000109097810 */ /* 0x000fe20007ffe0ff */
        /* <DEDUP_REMOVED lines=17> */
[----:B------:R-:W-:Y:S01]  /*2c00*/  IMAD.MOV.U32 R7, RZ, RZ, R9 ;  /* 0x000000ffff077224 */ /* 0x000fe200078e0009 */
[----:B------:R-:W-:Y:S06]  /*2c10*/  BRA `(.L_x_30) ;  /* 0x0000000000107947 */ /* 0x000fec0003800000 */
.L_x_29:
[----:B------:R-:W1:Y:S02]  /*2c20*/  MUFU.RCP R7, R8 ;  /* 0x0000000800077308 */ /* 0x000e640000001000 */
[----:B-1----:R-:W-:-:S04]  /*2c30*/  FFMA R9, R8, R7, -1 ;  /* 0xbf80000008097423 */ /* 0x002fc80000000007 */
[----:B0-----:R-:W-:-:S04]  /*2c40*/  FADD.FTZ R10, -R9, -RZ ;  /* 0x800000ff090a7221 */ /* 0x001fc80000010100 */
[----:B------:R-:W-:-:S07]  /*2c50*/  FFMA R7, R7, R10, R7 ;  /* 0x0000000a07077223 */ /* 0x000fce0000000007 */
.L_x_30:
[----:B------:R-:W-:Y:S05]  /*2c60*/  BSYNC.RECONVERGENT B0 ;  /* 0x0000000000007941 */ /* 0x000fea0003800200 */
.L_x_28:
[----:B------:R-:W-:-:S07]  /*2c70*/  IMAD.MOV.U32 R9, RZ, RZ, RZ ;  /* 0x000000ffff097224 */ /* 0x000fce00078e00ff */
.L_x_31:
        /* <DEDUP_REMOVED lines=8> */
.L_x_32:
[C---:B------:R-:W-:Y:S02]  /*2d00*/  IMAD R7, R8.reuse, 0x4, R3 ;  /* 0x0000000408077824 */ /* 0x040fe400078e0203 */
[----:B------:R-:W-:-:S03]  /*2d10*/  VIADD R8, R8, 0x8 ;  /* 0x0000000808087836 */ /* 0x000fc60000000000 */
[----:B------:R0:W-:Y:S02]  /*2d20*/  STL.128 [R7], RZ ;  /* 0x000000ff07007387 */ /* 0x0001e40000100c00 */
[----:B------:R-:W-:Y:S02]  /*2d30*/  ISETP.NE.AND P0, PT, R8, 0x40, PT ;  /* 0x000000400800780c */ /* 0x000fe40003f05270 */
[----:B------:R0:W-:Y:S11]  /*2d40*/  STL.128 [R7+0x10], RZ ;  /* 0x000010ff07007387 */ /* 0x0001f60000100c00 */
[----:B0-----:R-:W-:Y:S05]  /*2d50*/  @P0 BRA `(.L_x_32) ;  /* 0xfffffffc00e80947 */ /* 0x001fea000383ffff */
[----:B------:R-:W-:-:S07]  /*2d60*/  IMAD.MOV.U32 R7, RZ, RZ, RZ ;  /* 0x000000ffff077224 */ /* 0x000fce00078e00ff */
.L_x_34:
[C---:B------:R-:W-:Y:S01]  /*2d70*/  LEA R16, R7.reuse, R2, 0x2 ;  /* 0x0000000207107211 */ /* 0x040fe200078e10ff */
[----:B------:R-:W0:Y:S05]  /*2d80*/  LDCU UR4, c[0x0][0x3ac] ;  /* 0x00007580ff0477ac */ /* 0x000e2a0008000800 */
[----:B------:R-:W5:Y:S01]  /*2d90*/  LDL R16, [R16] ;  /* 0x0000000010107983 */ /* 0x000f620000100800 */
[----:B------:R-:W-:Y:S02]  /*2da0*/  IMAD.MOV.U32 R17, RZ, RZ, R4 ;  /* 0x000000ffff117224 */ /* 0x000fe400078e0004 */
[C---:B0-----:R-:W-:Y:S01]  /*2db0*/  IMAD R18, R7.reuse, UR4, RZ ;  /* 0x0000000407127c24 */ /* 0x041fe2000f8e02ff */
[----:B------:R-:W-:Y:S01]  /*2dc0*/  UMOV UR4, URZ ;  /* 0x000000ff00047c82 */ /* 0x000fe20008000000 */
[----:B------:R-:W-:-:S05]  /*2dd0*/  VIADD R7, R7, 0x1 ;  /* 0x0000000107077836 */ /* 0x000fca0000000000 */
[----:B------:R-:W-:-:S13]  /*2de0*/  ISETP.NE.AND P1, PT, R7, 0x200, PT ;  /* 0x000002000700780c */ /* 0x000fda0003f25270 */
.L_x_33:
        /* <DEDUP_REMOVED lines=13> */
[----:B------:R0:W3:Y:S01]  /*2ec0*/  LDG.E.U16.CONSTANT R25, desc[UR8][R20.64+0x6] ;  /* 0x0000060814197981 */ /* 0x0000e2000c1e9500 */
[----:B------:R-:W-:-:S04]  /*2ed0*/  UIADD3 UR4, UPT, UPT, UR4, 0x8, URZ ;  /* 0x0000000804047890 */ /* 0x000fc8000fffe0ff */
[----:B------:R-:W-:Y:S01]  /*2ee0*/  UISETP.NE.AND UP0, UPT, UR4, 0x40, UPT ;  /* 0x000000400400788c */ /* 0x000fe2000bf05270 */
[----:B------:R-:W-:Y:S02]  /*2ef0*/  VIADD R18, R18, 0x8 ;  /* 0x0000000812127836 */ /* 0x000fe40000000000 */
[----:B----4-:R-:W-:Y:S02]  /*2f00*/  HADD2.F32 R29, -RZ, R28.H0_H0 ;  /* 0x2000001cff1d7230 */ /* 0x010fe40000004100 */
[----:B--2---:R-:W-:Y:S02]  /*2f10*/  HADD2.F32 R28, -RZ, R27.H0_H0 ;  /* 0x2000001bff1c7230 */ /* 0x004fe40000004100 */
[----:B---3--:R-:W-:-:S05]  /*2f20*/  HADD2.F32 R27, -RZ, R26.H0_H0 ;  /* 0x2000001aff1b7230 */ /* 0x008fca0000004100 */
[C---:B-----5:R-:W-:Y:S01]  /*2f30*/  FFMA R14, R16.reuse, R27, R14 ;  /* 0x0000001b100e7223 */ /* 0x060fe2000000000e */
[----:B------:R-:W-:Y:S02]  /*2f40*/  HADD2.F32 R27, -RZ, R22.H0_H0 ;  /* 0x20000016ff1b7230 */ /* 0x000fe40000004100 */
[----:B------:R-:W-:Y:S02]  /*2f50*/  HADD2.F32 R19, -RZ, R19.H0_H0 ;  /* 0x20000013ff137230 */ /* 0x000fe40000004100 */
[----:B------:R-:W-:Y:S02]  /*2f60*/  HADD2.F32 R22, -RZ, R23.H0_H0 ;  /* 0x20000017ff167230 */ /* 0x000fe40000004100 */
[----:B0-----:R-:W-:Y:S02]  /*2f70*/  HADD2.F32 R21, -RZ, R24.H0_H0 ;  /* 0x20000018ff157230 */ /* 0x001fe40000004100 */
[----:B------:R-:W-:Y:S02]  /*2f80*/  HADD2.F32 R20, -RZ, R25.H0_H0 ;  /* 0x20000019ff147230 */ /* 0x000fe40000004100 */
        /* <DEDUP_REMOVED lines=15> */
[----:B------:R-:W1:Y:S02]  /*3080*/  LDCU UR11, c[0x0][0x3a8] ;  /* 0x00007500ff0b77ac */ /* 0x000e640008000800 */
[----:B------:R-:W-:Y:S01]  /*3090*/  LEA.HI.X.SX32 R8, R5, UR10, 0x1, P1 ;  /* 0x0000000a05087c11 */ /* 0x000fe200088f0eff */
[----:B------:R-:W2:Y:S01]  /*30a0*/  LDCU UR4, c[0x0][0x3a8] ;  /* 0x00007500ff0477ac */ /* 0x000ea20008000800 */
[----:B0-----:R-:W-:-:S04]  /*30b0*/  LEA R10, P2, R11, UR12, 0x1 ;  /* 0x0000000c0b0a7c11 */ /* 0x001fc8000f8408ff */
[----:B------:R-:W-:Y:S02]  /*30c0*/  IADD3 R10, P3, PT, R10, 0x8, RZ ;  /* 0x000000080a0a7810 */ /* 0x000fe40007f7e0ff */
[----:B------:R-:W-:Y:S01]  /*30d0*/  LEA.HI.X R11, R11, UR13, R8, 0x1, P2 ;  /* 0x0000000d0b0b7c11 */ /* 0x000fe200090f0c08 */
[----:B------:R-:W-:Y:S01]  /*30e0*/  IMAD.MOV.U32 R8, RZ, RZ, R5 ;  /* 0x000000ffff087224 */ /* 0x000fe200078e0005 */
[C---:B-1----:R-:W-:Y:S02]  /*30f0*/  ISETP.GE.AND P1, PT, R6.reuse, UR11, PT ;  /* 0x0000000b06007c0c */ /* 0x042fe4000bf26270 */
[----:B--2---:R-:W-:Y:S01]  /*3100*/  ISETP.GE.AND P0, PT, R6, UR4, PT ;  /* 0x0000000406007c0c */ /* 0x004fe2000bf06270 */
[----:B------:R-:W-:Y:S01]  /*3110*/  IMAD.X R11, RZ, RZ, R11, P3 ;  /* 0x000000ffff0b7224 */ /* 0x000fe200018e060b */
[----:B------:R-:W-:-:S11]  /*3120*/  UMOV UR4, URZ ;  /* 0x000000ff00047c82 */ /* 0x000fd60008000000 */
.L_x_35:
        /* <DEDUP_REMOVED lines=41> */
[----:B------:R-:W-:-:S04]  /*33c0*/  IADD3 R10, P2, PT, R6, 0x10, RZ ;  /* 0x00000010060a7810 */ /* 0x000fc80007f5e0ff */
[----:B------:R-:W-:Y:S01]  /*33d0*/  IADD3.X R11, PT, PT, RZ, R7, RZ, P2, !PT ;  /* 0x00000007ff0b7210 */ /* 0x000fe200017fe4ff */
[----:B------:R-:W-:Y:S08]  /*33e0*/  BRA.U UP0, `(.L_x_35) ;  /* 0xfffffffd00507547 */ /* 0x000ff0000b83ffff */
[----:B0-----:R-:W0:Y:S01]  /*33f0*/  LDC R6, c[0x0][0x3ac] ;  /* 0x0000eb00ff067b82 */ /* 0x001e220000000800 */
[----:B------:R-:W-:Y:S01]  /*3400*/  LOP3.LUT R0, R0, 0x180, RZ, 0xfc, !PT ;  /* 0x0000018000007812 */ /* 0x000fe200078efcff */
[----:B------:R-:W1:Y:S03]  /*3410*/  LDCU.64 UR12, c[0x0][0x380] ;  /* 0x00007000ff0c77ac */ /* 0x000e660008000a00 */
[----:B------:R-:W-:Y:S01]  /*3420*/  ISETP.GE.AND P0, PT, R0, UR11, PT ;  /* 0x0000000b00007c0c */ /* 0x000fe2000bf06270 */
[----:B0-----:R-:W-:Y:S02]  /*3430*/  IMAD R5, R6, 0x80, R5 ;  /* 0x0000008006057824 */ /* 0x001fe400078e0205 */
[----:B-1----:R-:W-:-:S10]  /*3440*/  IMAD.MOV.U32 R6, RZ, RZ, RZ ;  /* 0x000000ffff067224 */ /* 0x002fd400078e00ff */
.L_x_36:
        /* <DEDUP_REMOVED lines=12> */
[----:B------:R-:W-:Y:S02]  /*3510*/  LEA R30, P1, R8, UR12, 0x1 ;  /* 0x0000000c081e7c11 */ /* 0x000fe4000f8208ff */
[----:B------:R-:W-:Y:S02]  /*3520*/  LEA.HI.X.SX32 R10, R12, UR10, 0x1, P4 ;  /* 0x0000000a0c0a7c11 */ /* 0x000fe4000a0f0eff */
[----:B------:R-:W-:-:S02]  /*3530*/  LEA R16, P4, R9, UR12, 0x1 ;  /* 0x0000000c09107c11 */ /* 0x000fc4000f8808ff */
[----:B------:R-:W-:Y:S02]  /*3540*/  SEL R11, R11, RZ, !P0 ;  /* 0x000000ff0b0b7207 */ /* 0x000fe40004000000 */
[----:B------:R-:W-:Y:S01]  /*3550*/  LEA.HI.X R31, R8, UR13, R17, 0x1, P1 ;  /* 0x0000000d081f7c11 */ /* 0x000fe200088f0c11 */
[----:B------:R-:W-:Y:S01]  /*3560*/  VIADD R8, R7, 0x4 ;  /* 0x0000000407087836 */ /* 0x000fe20000000000 */
[----:B------:R-:W-:Y:S01]  /*3570*/  LEA.HI.X R17, R9, UR13, R10, 0x1, P4 ;  /* 0x0000000d09117c11 */ /* 0x000fe2000a0f0c0a */
[----:B------:R-:W-:Y:S01]  /*3580*/  VIADD R10, R7, 0x6 ;  /* 0x00000006070a7836 */ /* 0x000fe20000000000 */
[----:B------:R-:W-:Y:S02]  /*3590*/  IADD3 R15, P3, PT, R11, UR5, RZ ;  /* 0x000000050b0f7c10 */ /* 0x000fe4000ff7e0ff */
[C---:B------:R-:W-:Y:S01]  /*35a0*/  IADD3 R9, PT, PT, R7.reuse, 0x5, RZ ;  /* 0x0000000507097810 */ /* 0x040fe20007ffe0ff */
[----:B------:R-:W-:Y:S01]  /*35b0*/  VIADD R7, R7, 0x7 ;  /* 0x0000000707077836 */ /* 0x000fe20000000000 */
[----:B------:R-:W-:-:S02]  /*35c0*/  LEA.HI.X.SX32 R18, R11, UR10, 0x1, P3 ;  /* 0x0000000a0b127c11 */ /* 0x000fc400098f0eff */
[----:B------:R-:W-:Y:S02]  /*35d0*/  LEA R12, P2, R13, UR12, 0x1 ;  /* 0x0000000c0d0c7c11 */ /* 0x000fe4000f8408ff */
[----:B------:R-:W-:Y:S02]  /*35e0*/  LEA R14, P3, R15, UR12, 0x1 ;  /* 0x0000000c0f0e7c11 */ /* 0x000fe4000f8608ff */
[----:B------:R-:W-:Y:S02]  /*35f0*/  SEL R26, R8, RZ, !P0 ;  /* 0x000000ff081a7207 */ /* 0x000fe40004000000 */
[----:B------:R-:W-:Y:S02]  /*3600*/  SEL R11, R9, RZ, !P0 ;  /* 0x000000ff090b7207 */ /* 0x000fe40004000000 */
[----:B------:R-:W-:Y:S02]  /*3610*/  SEL R28, R10, RZ, !P0 ;  /* 0x000000ff0a1c7207 */ /* 0x000fe40004000000 */
[----:B------:R-:W-:-:S02]  /*3620*/  SEL R25, R7, RZ, !P0 ;  /* 0x000000ff07197207 */ /* 0x000fc40004000000 */
[----:B------:R-:W-:Y:S02]  /*3630*/  LEA.HI.X R13, R13, UR13, R20, 0x1, P2 ;  /* 0x0000000d0d0d7c11 */ /* 0x000fe400090f0c14 */
[----:B------:R-:W-:Y:S02]  /*3640*/  LEA.HI.X R15, R15, UR13, R18, 0x1, P3 ;  /* 0x0000000d0f0f7c11 */ /* 0x000fe400098f0c12 */
[----:B------:R-:W-:Y:S02]  /*3650*/  IADD3 R7, P1, PT, R26, UR5, RZ ;  /* 0x000000051a077c10 */ /* 0x000fe4000ff3e0ff */
[----:B------:R-:W-:Y:S02]  /*3660*/  IADD3 R8, P2, PT, R11, UR5, RZ ;  /* 0x000000050b087c10 */ /* 0x000fe4000ff5e0ff */
[----:B------:R-:W-:Y:S02]  /*3670*/  IADD3 R9, P3, PT, R28, UR5, RZ ;  /* 0x000000051c097c10 */ /* 0x000fe4000ff7e0ff */
[----:B------:R-:W-:-:S02]  /*3680*/  IADD3 R10, P4, PT, R25, UR5, RZ ;  /* 0x00000005190a7c10 */ /* 0x000fc4000ff9e0ff */
[----:B------:R-:W-:Y:S02]  /*3690*/  LEA.HI.X.SX32 R26, R26, UR10, 0x1, P1 ;  /* 0x0000000a1a1a7c11 */ /* 0x000fe400088f0eff */
[----:B------:R-:W-:Y:S02]  /*36a0*/  LEA.HI.X.SX32 R11, R11, UR10, 0x1, P2 ;  /* 0x0000000a0b0b7c11 */ /* 0x000fe400090f0eff */
[----:B------:R-:W-:Y:S02]  /*36b0*/  LEA.HI.X.SX32 R28, R28, UR10, 0x1, P3 ;  /* 0x0000000a1c1c7c11 */ /* 0x000fe400098f0eff */
[----:B------:R-:W-:Y:S02]  /*36c0*/  LEA.HI.X.SX32 R25, R25, UR10, 0x1, P4 ;  /* 0x0000000a19197c11 */ /* 0x000fe4000a0f0eff */
[----:B------:R-:W-:Y:S02]  /*36d0*/  LEA R18, P1, R7, UR12, 0x1 ;  /* 0x0000000c07127c11 */ /* 0x000fe4000f8208ff */
[----:B------:R-:W-:-:S02]  /*36e0*/  LEA R20, P2, R8, UR12, 0x1 ;  /* 0x0000000c08147c11 */ /* 0x000fc4000f8408ff */
[----:B------:R-:W-:Y:S02]  /*36f0*/  LEA R22, P3, R9, UR12, 0x1 ;  /* 0x0000000c09167c11 */ /* 0x000fe4000f8608ff */
[----:B------:R-:W-:Y:S02]  /*3700*/  LEA R24, P4, R10, UR12, 0x1 ;  /* 0x0000000c0a187c11 */ /* 0x000fe4000f8808ff */
[----:B------:R-:W-:Y:S02]  /*3710*/  LEA.HI.X R19, R7, UR13, R26, 0x1, P1 ;  /* 0x0000000d07137c11 */ /* 0x000fe400088f0c1a */
        /* <DEDUP_REMOVED lines=25> */
[----:B------:R-:W-:Y:S02]  /*38b0*/  IMAD.MOV.U32 R19, RZ, RZ, -0x800000 ;  /* 0xff800000ff137424 */ /* 0x000fe400078e00ff */
[----:B------:R-:W-:-:S07]  /*38c0*/  IMAD.MOV.U32 R21, RZ, RZ, RZ ;  /* 0x000000ffff157224 */ /* 0x000fce00078e00ff */
.L_x_38:
[----:B01----:R-:W0:Y:S01]  /*38d0*/  LDC.64 R6, c[0x0][0x388] ;  /* 0x0000e200ff067b82 */ /* 0x003e220000000a00 */
[----:B------:R-:W-:Y:S01]  /*38e0*/  IMAD.MOV.U32 R27, RZ, RZ, RZ ;  /* 0x000000ffff1b7224 */ /* 0x000fe200078e00ff */
[----:B------:R-:W1:Y:S01]  /*38f0*/  LDCU UR4, c[0x0][0x3ac] ;  /* 0x00007580ff0477ac */ /* 0x000e620008000800 */
[----:B------:R-:W-:-:S07]  /*3900*/  IMAD.MOV.U32 R18, RZ, RZ, RZ ;  /* 0x000000ffff127224 */ /* 0x000fce00078e00ff */
.L_x_37:
        /* <DEDUP_REMOVED lines=16> */
[----:B------:R-:W-:-:S04]  /*3a10*/  IADD3 R18, PT, PT, R18, 0x8, RZ ;  /* 0x0000000812127810 */ /* 0x000fc80007ffe0ff */
        /* <DEDUP_REMOVED lines=26> */
[----:B------:R-:W-:Y:S02]  /*3bc0*/  IMAD.MOV.U32 R8, RZ, RZ, RZ ;  /* 0x000000ffff087224 */ /* 0x000fe400078e00ff */
[----:B-1----:R-:W-:-:S07]  /*3bd0*/  IMAD.MOV.U32 R7, RZ, RZ, RZ ;  /* 0x000000ffff077224 */ /* 0x002fce00078e00ff */
.L_x_39:
        /* <DEDUP_REMOVED lines=13> */
[----:B0-----:R-:W-:Y:S01]  /*3cb0*/  VIADD R6, R8, 0x1800000 ;  /* 0x0180000008067836 */ /* 0x001fe20000000000 */
[----:B------:R-:W-:Y:S04]  /*3cc0*/  BSSY.RECONVERGENT B0, `(.L_x_40) ;  /* 0x000000c000007945 */ /* 0x000fe80003800200 */
[----:B------:R-:W-:-:S04]  /*3cd0*/  LOP3.LUT R6, R6, 0x7f800000, RZ, 0xc0, !PT ;  /* 0x7f80000006067812 */ /* 0x000fc800078ec0ff */
[----:B------:R-:W-:-:S13]  /*3ce0*/  ISETP.GT.U32.AND P0, PT, R6, 0x1ffffff, PT ;  /* 0x01ffffff0600780c */ /* 0x000fda0003f04070 */
[----:B------:R-:W-:Y:S05]  /*3cf0*/  @P0 BRA `(.L_x_41) ;  /* 0x0000000000100947 */ /* 0x000fea0003800000 */
[----:B------:R-:W-:-:S07]  /*3d00*/  MOV R10, 0x3d20 ;  /* 0x00003d20000a7802 */ /* 0x000fce0000000f00 */
[----:B------:R-:W-:Y:S05]  /*3d10*/  CALL.REL.NOINC `($__internal_0_$__cuda_sm20_rcp_rn_f32_slowpath) ;  /* 0x0000000400fc7944 */ /* 0x000fea0003c00000 */
[----:B------:R-:W-:Y:S01]  /*3d20*/  IMAD.MOV.U32 R6, RZ, RZ, R9 ;  /* 0x000000ffff067224 */ /* 0x000fe200078e0009 */
[----:B------:R-:W-:Y:S06]  /*3d30*/  BRA `(.L_x_42) ;  /* 0x0000000000107947 */ /* 0x000fec0003800000 */
.L_x_41:
[----:B------:R-:W0:Y:S02]  /*3d40*/  MUFU.RCP R7, R8 ;  /* 0x0000000800077308 */ /* 0x000e240000001000 */
[----:B0-----:R-:W-:-:S04]  /*3d50*/  FFMA R6, R8, R7, -1 ;  /* 0xbf80000008067423 */ /* 0x001fc80000000007 */
[----:B------:R-:W-:-:S04]  /*3d60*/  FADD.FTZ R6, -R6, -RZ ;  /* 0x800000ff06067221 */ /* 0x000fc80000010100 */
[----:B------:R-:W-:-:S07]  /*3d70*/  FFMA R6, R7, R6, R7 ;  /* 0x0000000607067223 */ /* 0x000fce0000000007 */
.L_x_42:
[----:B------:R-:W-:Y:S05]  /*3d80*/  BSYNC.RECONVERGENT B0 ;  /* 0x0000000000007941 */ /* 0x000fea0003800200 */
.L_x_40:
[----:B------:R-:W-:-:S07]  /*3d90*/  IMAD.MOV.U32 R7, RZ, RZ, RZ ;  /* 0x000000ffff077224 */ /* 0x000fce00078e00ff */
.L_x_43:
[----:B0-----:R-:W-:-:S05]  /*3da0*/  LEA R8, R7, R2, 0x2 ;  /* 0x0000000207087211 */ /* 0x001fca00078e10ff */
[----:B------:R-:W2:Y:S01]  /*3db0*/  LDL R9, [R8] ;  /* 0x0000000008097983 */ /* 0x000ea20000100800 */
[----:B------:R-:W-:-:S05]  /*3dc0*/  VIADD R7, R7, 0x1 ;  /* 0x0000000107077836 */ /* 0x000fca0000000000 */
[----:B------:R-:W-:Y:S01]  /*3dd0*/  ISETP.NE.AND P0, PT, R7, 0x200, PT ;  /* 0x000002000700780c */ /* 0x000fe20003f05270 */
[----:B--2---:R-:W-:-:S05]  /*3de0*/  FMUL R9, R9, R6 ;  /* 0x0000000609097220 */ /* 0x004fca0000400000 */
[----:B------:R0:W-:Y:S07]  /*3df0*/  STL [R8], R9 ;  /* 0x0000000908007387 */ /* 0x0001ee0000100800 */
[----:B------:R-:W-:Y:S05]  /*3e00*/  @P0 BRA `(.L_x_43) ;  /* 0xfffffffc00e40947 */ /* 0x000fea000383ffff */
[----:B------:R-:W-:-:S07]  /*3e10*/  IMAD.MOV.U32 R6, RZ, RZ, RZ ;  /* 0x000000ffff067224 */ /* 0x000fce00078e00ff */
.L_x_44:
[C---:B------:R-:W-:Y:S02]  /*3e20*/  IMAD R7, R6.reuse, 0x4, R3 ;  /* 0x0000000406077824 */ /* 0x040fe400078e0203 */
[----:B------:R-:W-:-:S03]  /*3e30*/  VIADD R6, R6, 0x8 ;  /* 0x0000000806067836 */ /* 0x000fc60000000000 */
[----:B------:R1:W-:Y:S02]  /*3e40*/  STL.128 [R7], RZ ;  /* 0x000000ff07007387 */ /* 0x0003e40000100c00 */
[----:B------:R-:W-:Y:S02]  /*3e50*/  ISETP.NE.AND P0, PT, R6, 0x40, PT ;  /* 0x000000400600780c */ /* 0x000fe40003f05270 */
[----:B------:R1:W-:Y:S11]  /*3e60*/  STL.128 [R7+0x10], RZ ;  /* 0x000010ff07007387 */ /* 0x0003f60000100c00 */
[----:B-1----:R-:W-:Y:S05]  /*3e70*/  @P0 BRA `(.L_x_44) ;  /* 0xfffffffc00e80947 */ /* 0x002fea000383ffff */
[----:B------:R-:W-:-:S07]  /*3e80*/  IMAD.MOV.U32 R3, RZ, RZ, RZ ;  /* 0x000000ffff037224 */ /* 0x000fce00078e00ff */
.L_x_46:
[C---:B------:R-:W-:Y:S01]  /*3e90*/  IMAD R6, R3.reuse, 0x4, R2 ;  /* 0x0000000403067824 */ /* 0x040fe200078e0202 */
[----:B------:R-:W1:Y:S05]  /*3ea0*/  LDCU UR4, c[0x0][0x3ac] ;  /* 0x00007580ff0477ac */ /* 0x000e6a0008000800 */
[----:B------:R-:W5:Y:S01]  /*3eb0*/  LDL R6, [R6] ;  /* 0x0000000006067983 */ /* 0x000f620000100800 */
[----:B------:R-:W-:Y:S02]  /*3ec0*/  IMAD.MOV.U32 R7, RZ, RZ, R4 ;  /* 0x000000ffff077224 */ /* 0x000fe400078e0004 */
[C---:B-1----:R-:W-:Y:S01]  /*3ed0*/  IMAD R16, R3.reuse, UR4, RZ ;  /* 0x0000000403107c24 */ /* 0x042fe2000f8e02ff */
[----:B------:R-:W-:Y:S01]  /*3ee0*/  UMOV UR4, URZ ;  /* 0x000000ff00047c82 */ /* 0x000fe20008000000 */
[----:B------:R-:W-:-:S05]  /*3ef0*/  VIADD R3, R3, 0x1 ;  /* 0x0000000103037836 */ /* 0x000fca0000000000 */
[----:B------:R-:W-:-:S13]  /*3f00*/  ISETP.NE.AND P1, PT, R3, 0x200, PT ;  /* 0x000002000300780c */ /* 0x000fda0003f25270 */
.L_x_45:
[C---:B0-----:R-:W-:Y:S01]  /*3f10*/  IADD3 R8, P0, PT, R16.reuse, UR5, RZ ;  /* 0x0000000510087c10 */ /* 0x041fe2000ff1e0ff */
[----:B------:R-:W2:Y:S03]  /*3f20*/  LDL.128 R12, [R7+-0x10] ;  /* 0xfffff000070c7983 */ /* 0x000ea60000100c00 */
[----:B------:R-:W-:Y:S02]  /*3f30*/  LEA.HI.X.SX32 R9, R16, UR10, 0x1, P0 ;  /* 0x0000000a10097c11 */ /* 0x000fe400080f0eff */
[----:B------:R-:W-:-:S04]  /*3f40*/  LEA R18, P0, R8, UR6, 0x1 ;  /* 0x0000000608127c11 */ /* 0x000fc8000f8008ff */
[----:B------:R-:W-:Y:S02]  /*3f50*/  LEA.HI.X R19, R8, UR7, R9, 0x1, P0 ;  /* 0x0000000708137c11 */ /* 0x000fe400080f0c09 */
[----:B------:R-:W3:Y:S04]  /*3f60*/  LDL.128 R8, [R7] ;  /* 0x0000000007087983 */ /* 0x000ee80000100c00 */
[----:B------:R-:W4:Y:S04]  /*3f70*/  LDG.E.U16.CONSTANT R24, desc[UR8][R18.64+-0x8] ;  /* 0xfffff80812187981 */ /* 0x000f28000c1e9500 */
[----:B------:R-:W3:Y:S04]  /*3f80*/  LDG.E.U16.CONSTANT R22, desc[UR8][R18.64] ;  /* 0x0000000812167981 */ /* 0x000ee8000c1e9500 */
        /* <DEDUP_REMOVED lines=9> */
[----:B----4-:R-:W-:-:S05]  /*4020*/  HADD2.F32 R25, -RZ, R24.H0_H0 ;  /* 0x20000018ff197230 */ /* 0x010fca0000004100 */
[----:B--2--5:R-:W-:Y:S01]  /*4030*/  FFMA R12, R6, R25, R12 ;  /* 0x00000019060c7223 */ /* 0x024fe2000000000c */
[----:B---3--:R-:W-:Y:S02]  /*4040*/  HADD2.F32 R25, -RZ, R22.H0_H0 ;  /* 0x20000016ff197230 */ /* 0x008fe40000004100 */
[----:B------:R-:W-:Y:S02]  /*4050*/  HADD2.F32 R26, -RZ, R26.H0_H0 ;  /* 0x2000001aff1a7230 */ /* 0x000fe40000004100 */
[----:B------:R-:W-:Y:S02]  /*4060*/  HADD2.F32 R27, -RZ, R27.H0_H0 ;  /* 0x2000001bff1b7230 */ /* 0x000fe40000004100 */
[----:B------:R-:W-:Y:S02]  /*4070*/  HADD2.F32 R17, -RZ, R17.H0_H0 ;  /* 0x20000011ff117230 */ /* 0x000fe40000004100 */
[----:B------:R-:W-:Y:S02]  /*4080*/  HADD2.F32 R22, -RZ, R21.H0_H0 ;  /* 0x20000015ff167230 */ /* 0x000fe40000004100 */
[----:B0-----:R-:W-:-:S02]  /*4090*/  HADD2.F32 R19, -RZ, R20.H0_H0 ;  /* 0x20000014ff137230 */ /* 0x001fc40000004100 */
        /* <DEDUP_REMOVED lines=10> */
[----:B0-----:R-:W-:Y:S01]  /*4140*/  IADD3 R7, PT, PT, R7, 0x20, RZ ;  /* 0x0000002007077810 */ /* 0x001fe20007ffe0ff */
[----:B------:R-:W-:Y:S06]  /*4150*/  BRA.U UP0, `(.L_x_45) ;  /* 0xfffffffd006c7547 */ /* 0x000fec000b83ffff */
[----:B------:R-:W-:Y:S05]  /*4160*/  @P1 BRA `(.L_x_46) ;  /* 0xfffffffc00481947 */ /* 0x000fea000383ffff */
[----:B------:R-:W0:Y:S01]  /*4170*/  LDCU.64 UR6, c[0x0][0x398] ;  /* 0x00007300ff0677ac */ /* 0x000e220008000a00 */
[C---:B------:R-:W-:Y:S01]  /*4180*/  IADD3 R9, P1, PT, R5.reuse, UR5, RZ ;  /* 0x0000000505097c10 */ /* 0x040fe2000ff3e0ff */
[----:B------:R-:W1:Y:S03]  /*4190*/  LDCU UR4, c[0x0][0x3a8] ;  /* 0x00007500ff0477ac */ /* 0x000e660008000800 */
[----:B------:R-:W-:Y:S01]  /*41a0*/  LEA.HI.X.SX32 R6, R5, UR10, 0x1, P1 ;  /* 0x0000000a05067c11 */ /* 0x000fe200088f0eff */
[----:B------:R-:W2:Y:S01]  /*41b0*/  LDCU UR11, c[0x0][0x3a8] ;  /* 0x00007500ff0b77ac */ /* 0x000ea20008000800 */
[C---:B0-----:R-:W-:Y:S02]  /*41c0*/  LEA R2, P2, R9.reuse, UR6, 0x1 ;  /* 0x0000000609027c11 */ /* 0x041fe4000f8408ff */
[----:B-1----:R-:W-:Y:S01]  /*41d0*/  ISETP.GE.AND P0, PT, R0, UR4, PT ;  /* 0x0000000400007c0c */ /* 0x002fe2000bf06270 */
[----:B------:R-:W-:Y:S01]  /*41e0*/  UMOV UR4, URZ ;  /* 0x000000ff00047c82 */ /* 0x000fe20008000000 */
[----:B------:R-:W-:-:S02]  /*41f0*/  LEA.HI.X R9, R9, UR7, R6, 0x1, P2 ;  /* 0x0000000709097c11 */ /* 0x000fc400090f0c06 */
[----:B--2---:R-:W-:Y:S02]  /*4200*/  ISETP.GE.AND P1, PT, R0, UR11, PT ;  /* 0x0000000b00007c0c */ /* 0x004fe4000bf26270 */
[----:B------:R-:W-:-:S05]  /*4210*/  IADD3 R0, P3, PT, R2, 0x8, RZ ;  /* 0x0000000802007810 */ /* 0x000fca0007f7e0ff */
[----:B------:R-:W-:-:S08]  /*4220*/  IMAD.X R9, RZ, RZ, R9, P3 ;  /* 0x000000ffff097224 */ /* 0x000fd000018e0609 */
.L_x_47:
[----:B0-----:R-:W2:Y:S01]  /*4230*/  @!P0 LDL R2, [R4+-0x10] ;  /* 0xfffff00004028983 */ /* 0x001ea20000100800 */
[----:B------:R-:W0:Y:S01]  /*4240*/  @!P0 LDC.64 R6, c[0x0][0x398] ;  /* 0x0000e600ff068b82 */ /* 0x000e220000000a00 */
[----:B------:R-:W-:-:S04]  /*4250*/  @!P0 IADD3 R3, P2, PT, R5, UR5, RZ ;  /* 0x0000000505038c10 */ /* 0x000fc8000ff5e0ff */
[----:B------:R-:W-:Y:S02]  /*4260*/  @!P0 LEA.HI.X.SX32 R8, R5, UR10, 0x1, P2 ;  /* 0x0000000a05088c11 */ /* 0x000fe400090f0eff */
[----:B0-----:R-:W-:-:S04]  /*4270*/  @!P0 LEA R6, P2, R3, R6, 0x1 ;  /* 0x0000000603068211 */ /* 0x001fc800078408ff */
[----:B------:R-:W-:Y:S02]  /*4280*/  @!P0 LEA.HI.X R3, R3, R7, R8, 0x1, P2 ;  /* 0x0000000703038211 */ /* 0x000fe400010f0c08 */
[----:B--2---:R-:W-:-:S04]  /*4290*/  @!P0 F2FP.F16.F32.PACK_AB R2, RZ, R2 ;  /* 0x00000002ff02823e */ /* 0x004fc800000000ff */
[----:B------:R-:W-:Y:S01]  /*42a0*/  PRMT R14, R2, 0x7610, R14 ;  /* 0x00007610020e7816 */ /* 0x000fe2000000000e */
[----:B------:R-:W-:-:S05]  /*42b0*/  @!P0 IMAD.MOV.U32 R2, RZ, RZ, R6 ;  /* 0x000000ffff028224 */ /* 0x000fca00078e0006 */
[----:B------:R0:W-:Y:S01]  /*42c0*/  @!P0 STG.E.U16 desc[UR8][R2.64], R14 ;  /* 0x0000000e02008986 */ /* 0x0001e2000c101508 */
[----:B------:R-:W-:-:S13]  /*42d0*/  PLOP3.LUT P0, PT, P1, PT, PT, 0x80, 0x8 ;  /* 0x000000000008781c */ /* 0x000fda0000f0f070 */
[----:B------:R-:W2:Y:S04]  /*42e0*/  @!P0 LDL R6, [R4+-0xc] ;  /* 0xfffff40004068983 */ /* 0x000ea80000100800 */
[----:B------:R-:W3:Y:S04]  /*42f0*/  @!P0 LDL R8, [R4+-0x8] ;  /* 0xfffff80004088983 */ /* 0x000ee80000100800 */
[----:B------:R-:W4:Y:S04]  /*4300*/  @!P0 LDL R10, [R4+-0x4] ;  /* 0xfffffc00040a8983 */ /* 0x000f280000100800 */
[----:B------:R-:W5:Y:S04]  /*4310*/  @!P0 LDL R13, [R4+0xc] ;  /* 0x00000c00040d8983 */ /* 0x000f680000100800 */
[----:B------:R-:W5:Y:S04]  /*4320*/  @!P0 LDL R11, [R4+0x4] ;  /* 0x00000400040b8983 */ /* 0x000f680000100800 */
[----:B------:R-:W5:Y:S04]  /*4330*/  @!P0 LDL R7, [R4] ;  /* 0x0000000004078983 */ /* 0x000f680000100800 */
[----:B------:R1:W5:Y:S01]  /*4340*/  @!P0 LDL R12, [R4+0x8] ;  /* 0x00000800040c8983 */ /* 0x0003620000100800 */
[----:B0-----:R-:W-:Y:S01]  /*4350*/  IMAD.MOV.U32 R2, RZ, RZ, R0 ;  /* 0x000000ffff027224 */ /* 0x001fe200078e0000 */
[----:B------:R-:W-:-:S04]  /*4360*/  UIADD3 UR4, UPT, UPT, UR4, 0x8, URZ ;  /* 0x0000000804047890 */ /* 0x000fc8000fffe0ff */
[----:B------:R-:W-:Y:S01]  /*4370*/  UISETP.NE.AND UP0, UPT, UR4, 0x40, UPT ;  /* 0x000000400400788c */ /* 0x000fe2000bf05270 */
[----:B------:R-:W-:Y:S02]  /*4380*/  VIADD R5, R5, 0x8 ;  /* 0x0000000805057836 */ /* 0x000fe40000000000 */
[----:B-1----:R-:W-:Y:S01]  /*4390*/  VIADD R4, R4, 0x20 ;  /* 0x0000002004047836 */ /* 0x002fe20000000000 */
[----:B--2---:R-:W-:Y:S02]  /*43a0*/  @!P0 F2FP.F16.F32.PACK_AB R3, RZ, R6 ;  /* 0x00000006ff03823e */ /* 0x004fe400000000ff */
[----:B---3--:R-:W-:Y:S02]  /*43b0*/  @!P0 F2FP.F16.F32.PACK_AB R6, RZ, R8 ;  /* 0x00000008ff06823e */ /* 0x008fe400000000ff */
[----:B------:R-:W-:Y:S01]  /*43c0*/  PRMT R14, R3, 0x7610, R14 ;  /* 0x00007610030e7816 */ /* 0x000fe2000000000e */
[----:B------:R-:W-:Y:S01]  /*43d0*/  IMAD.MOV.U32 R3, RZ, RZ, R9 ;  /* 0x000000ffff037224 */ /* 0x000fe200078e0009 */
[----:B----4-:R-:W-:-:S02]  /*43e0*/  @!P0 F2FP.F16.F32.PACK_AB R0, RZ, R10 ;  /* 0x0000000aff00823e */ /* 0x010fc400000000ff */
[----:B------:R-:W-:Y:S02]  /*43f0*/  PRMT R15, R6, 0x7610, R15 ;  /* 0x00007610060f7816 */ /* 0x000fe4000000000f */
[----:B-----5:R-:W-:Y:S02]  /*4400*/  @!P0 F2FP.F16.F32.PACK_AB R9, RZ, R13 ;  /* 0x0000000dff09823e */ /* 0x020fe400000000ff */
[----:B------:R-:W-:Y:S02]  /*4410*/  PRMT R10, R0, 0x7610, R10 ;  /* 0x00007610000a7816 */ /* 0x000fe4000000000a */
[----:B------:R-:W-:Y:S02]  /*4420*/  @!P0 F2FP.F16.F32.PACK_AB R6, RZ, R11 ;  /* 0x0000000bff06823e */ /* 0x000fe400000000ff */
[----:B------:R-:W-:Y:S02]  /*4430*/  PRMT R11, R9, 0x7610, R11 ;  /* 0x00007610090b7816 */ /* 0x000fe4000000000b */
[----:B------:R-:W-:-:S02]  /*4440*/  @!P0 F2FP.F16.F32.PACK_AB R7, RZ, R7 ;  /* 0x00000007ff07823e */ /* 0x000fc400000000ff */
        /* <DEDUP_REMOVED lines=11> */
[----:B------:R-:W-:Y:S05]  /*4500*/  EXIT ;  /* 0x000000000000794d */ /* 0x000fea0003800000 */
        .weak           $__internal_0_$__cuda_sm20_rcp_rn_f32_slowpath
        .type           $__internal_0_$__cuda_sm20_rcp_rn_f32_slowpath,@function
        .size           $__internal_0_$__cuda_sm20_rcp_rn_f32_slowpath,(.L_x_53 - $__internal_0_$__cuda_sm20_rcp_rn_f32_slowpath)
$__internal_0_$__cuda_sm20_rcp_rn_f32_slowpath:
[----:B------:R-:W-:Y:S01]  /*4510*/  IMAD.SHL.U32 R9, R8, 0x2, RZ ;  /* 0x0000000208097824 */ /* 0x000fe200078e00ff */
[----:B------:R-:W-:Y:S04]  /*4520*/  BSSY.RECONVERGENT B1, `(.L_x_48) ;  /* 0x0000030000017945 */ /* 0x000fe80003800200 */
[----:B------:R-:W-:-:S04]  /*4530*/  SHF.R.U32.HI R9, RZ, 0x18, R9 ;  /* 0x00000018ff097819 */ /* 0x000fc80000011609 */
[----:B------:R-:W-:-:S13]  /*4540*/  ISETP.NE.U32.AND P0, PT, R9, RZ, PT ;  /* 0x000000ff0900720c */ /* 0x000fda0003f05070 */
[----:B------:R-:W-:Y:S05]  /*4550*/  @P0 BRA `(.L_x_49) ;  /* 0x0000000000280947 */ /* 0x000fea0003800000 */
[----:B------:R-:W-:-:S05]  /*4560*/  IMAD.SHL.U32 R9, R8, 0x2, RZ ;  /* 0x0000000208097824 */ /* 0x000fca00078e00ff */
[----:B------:R-:W-:-:S13]  /*4570*/  ISETP.NE.AND P0, PT, R9, RZ, PT ;  /* 0x000000ff0900720c */ /* 0x000fda0003f05270 */
[----:B------:R-:W-:Y:S01]  /*4580*/  @P0 FFMA R12, R8, 1.84467440737095516160e+19, RZ ;  /* 0x5f800000080c0823 */ /* 0x000fe200000000ff */
[----:B------:R-:W-:Y:S08]  /*4590*/  @!P0 MUFU.RCP R11, R8 ;  /* 0x00000008000b8308 */ /* 0x000ff00000001000 */
[----:B------:R-:W0:Y:S02]  /*45a0*/  @P0 MUFU.RCP R9, R12 ;  /* 0x0000000c00090308 */ /* 0x000e240000001000 */
[----:B0-----:R-:W-:-:S04]  /*45b0*/  @P0 FFMA R13, R12, R9, -1 ;  /* 0xbf8000000c0d0423 */ /* 0x001fc80000000009 */
[----:B------:R-:W-:-:S04]  /*45c0*/  @P0 FADD.FTZ R14, -R13, -RZ ;  /* 0x800000ff0d0e0221 */ /* 0x000fc80000010100 */
[----:B------:R-:W-:-:S04]  /*45d0*/  @P0 FFMA R9, R9, R14, R9 ;  /* 0x0000000e09090223 */ /* 0x000fc80000000009 */
[----:B------:R-:W-:Y:S01]  /*45e0*/  @P0 FFMA R11, R9, 1.84467440737095516160e+19, RZ ;  /* 0x5f800000090b0823 */ /* 0x000fe200000000ff */
[----:B------:R-:W-:Y:S06]  /*45f0*/  BRA `(.L_x_50) ;  /* 0x0000000000887947 */ /* 0x000fec0003800000 */
.L_x_49:
[----:B------:R-:W-:-:S04]  /*4600*/  IADD3 R11, PT, PT, R9, -0xfd, RZ ;  /* 0xffffff03090b7810 */ /* 0x000fc80007ffe0ff */
[----:B------:R-:W-:-:S13]  /*4610*/  ISETP.GT.U32.AND P0, PT, R11, 0x1, PT ;  /* 0x000000010b00780c */ /* 0x000fda0003f04070 */
[----:B------:R-:W-:Y:S05]  /*4620*/  @P0 BRA `(.L_x_51) ;  /* 0x0000000000780947 */ /* 0x000fea0003800000 */
[----:B------:R-:W-:Y:S01]  /*4630*/  LOP3.LUT R12, R8, 0x7fffff, RZ, 0xc0, !PT ;  /* 0x007fffff080c7812 */ /* 0x000fe200078ec0ff */
[----:B------:R-:W-:Y:S02]  /*4640*/  IMAD.MOV.U32 R16, RZ, RZ, 0x3 ;  /* 0x00000003ff107424 */ /* 0x000fe400078e00ff */
[----:B------:R-:W-:Y:S01]  /*4650*/  VIADD R9, R9, 0xffffff04 ;  /* 0xffffff0409097836 */ /* 0x000fe20000000000 */
[----:B------:R-:W-:Y:S02]  /*4660*/  LOP3.LUT R12, R12, 0x3f800000, RZ, 0xfc, !PT ;  /* 0x3f8000000c0c7812 */ /* 0x000fe400078efcff */
[----:B------:R-:W-:Y:S02]  /*4670*/  SHF.L.U32 R17, R16, R11, RZ ;  /* 0x0000000b10117219 */ /* 0x000fe400000006ff */
[----:B------:R-:W0:Y:S02]  /*4680*/  MUFU.RCP R13, R12 ;  /* 0x0000000c000d7308 */ /* 0x000e240000001000 */
[----:B0-----:R-:W-:-:S04]  /*4690*/  FFMA R14, R12, R13, -1 ;  /* 0xbf8000000c0e7423 */ /* 0x001fc8000000000d */
[----:B------:R-:W-:-:S04]  /*46a0*/  FADD.FTZ R14, -R14, -RZ ;  /* 0x800000ff0e0e7221 */ /* 0x000fc80000010100 */
[CCC-:B------:R-:W-:Y:S01]  /*46b0*/  FFMA.RM R15, R13.reuse, R14.reuse, R13.reuse ;  /* 0x0000000e0d0f7223 */ /* 0x1c0fe2000000400d */
[----:B------:R-:W-:-:S04]  /*46c0*/  FFMA.RP R14, R13, R14, R13 ;  /* 0x0000000e0d0e7223 */ /* 0x000fc8000000800d */
[C---:B------:R-:W-:Y:S02]  /*46d0*/  LOP3.LUT R13, R15.reuse, 0x7fffff, RZ, 0xc0, !PT ;  /* 0x007fffff0f0d7812 */ /* 0x040fe400078ec0ff */
[----:B------:R-:W-:Y:S02]  /*46e0*/  FSETP.NEU.FTZ.AND P0, PT, R15, R14, PT ;  /* 0x0000000e0f00720b */ /* 0x000fe40003f1d000 */
[----:B------:R-:W-:Y:S02]  /*46f0*/  LOP3.LUT R14, R13, 0x800000, RZ, 0xfc, !PT ;  /* 0x008000000d0e7812 */ /* 0x000fe400078efcff */
[----:B------:R-:W-:Y:S02]  /*4700*/  SEL R13, RZ, 0xffffffff, !P0 ;  /* 0xffffffffff0d7807 */ /* 0x000fe40004000000 */
[----:B------:R-:W-:Y:S02]  /*4710*/  LOP3.LUT R12, R17, R14, RZ, 0xc0, !PT ;  /* 0x0000000e110c7212 */ /* 0x000fe400078ec0ff */
[----:B------:R-:W-:Y:S01]  /*4720*/  SHF.R.U32.HI R9, RZ, R9, R14 ;  /* 0x00000009ff097219 */ /* 0x000fe2000001160e */
[----:B------:R-:W-:Y:S01]  /*4730*/  IMAD.MOV R13, RZ, RZ, -R13 ;  /* 0x000000ffff0d7224 */ /* 0x000fe200078e0a0d */
[----:B------:R-:W-:-:S04]  /*4740*/  SHF.R.U32.HI R12, RZ, R11, R12 ;  /* 0x0000000bff0c7219 */ /* 0x000fc8000001160c */
[----:B------:R-:W-:Y:S02]  /*4750*/  LOP3.LUT P1, RZ, R13, R11, R14, 0xf8, !PT ;  /* 0x0000000b0dff7212 */ /* 0x000fe4000782f80e */
[C---:B------:R-:W-:Y:S02]  /*4760*/  LOP3.LUT P0, RZ, R12.reuse, 0x1, RZ, 0xc0, !PT ;  /* 0x000000010cff7812 */ /* 0x040fe4000780c0ff */
[----:B------:R-:W-:-:S04]  /*4770*/  LOP3.LUT P2, RZ, R12, 0x2, RZ, 0xc0, !PT ;  /* 0x000000020cff7812 */ /* 0x000fc8000784c0ff */
[----:B------:R-:W-:Y:S02]  /*4780*/  PLOP3.LUT P0, PT, P0, P1, P2, 0xe0, 0x0 ;  /* 0x000000000000781c */ /* 0x000fe40000703c20 */
[----:B------:R-:W-:Y:S02]  /*4790*/  LOP3.LUT P1, RZ, R8, 0x7fffff, RZ, 0xc0, !PT ;  /* 0x007fffff08ff7812 */ /* 0x000fe4000782c0ff */
[----:B------:R-:W-:-:S05]  /*47a0*/  SEL R11, RZ, 0x1, !P0 ;  /* 0x00000001ff0b7807 */ /* 0x000fca0004000000 */
[----:B------:R-:W-:-:S05]  /*47b0*/  IMAD.MOV R11, RZ, RZ, -R11 ;  /* 0x000000ffff0b7224 */ /* 0x000fca00078e0a0b */
[----:B------:R-:W-:-:S13]  /*47c0*/  ISETP.GE.AND P0, PT, R11, RZ, PT ;  /* 0x000000ff0b00720c */ /* 0x000fda0003f06270 */
[----:B------:R-:W-:-:S04]  /*47d0*/  @!P0 VIADD R9, R9, 0x1 ;  /* 0x0000000109098836 */ /* 0x000fc80000000000 */
[----:B------:R-:W-:-:S05]  /*47e0*/  @!P1 IMAD.SHL.U32 R9, R9, 0x2, RZ ;  /* 0x0000000209099824 */ /* 0x000fca00078e00ff */
[----:B------:R-:W-:Y:S01]  /*47f0*/  LOP3.LUT R11, R9, 0x80000000, R8, 0xf8, !PT ;  /* 0x80000000090b7812 */ /* 0x000fe200078ef808 */
[----:B------:R-:W-:Y:S06]  /*4800*/  BRA `(.L_x_50) ;  /* 0x0000000000047947 */ /* 0x000fec0003800000 */
.L_x_51:
[----:B------:R0:W1:Y:S02]  /*4810*/  MUFU.RCP R11, R8 ;  /* 0x00000008000b7308 */ /* 0x0000640000001000 */
.L_x_50:
[----:B------:R-:W-:Y:S05]  /*4820*/  BSYNC.RECONVERGENT B1 ;  /* 0x0000000000017941 */ /* 0x000fea0003800200 */
.L_x_48:
[----:B-1----:R-:W-:Y:S02]  /*4830*/  IMAD.MOV.U32 R9, RZ, RZ, R11 ;  /* 0x000000ffff097224 */ /* 0x002fe400078e000b */
[----:B------:R-:W-:-:S04]  /*4840*/  IMAD.MOV.U32 R11, RZ, RZ, 0x0 ;  /* 0x00000000ff0b7424 */ /* 0x000fc800078e00ff */
[----:B0-----:R-:W-:Y:S05]  /*4850*/  RET.REL.NODEC R10 `(attention_constant_time_kernel) ;  /* 0xffffffb40ae87950 */ /* 0x001fea0003c3ffff */
.L_x_52:
[----:B------:R-:W-:-:S00]  /*4860*/  BRA `(.L_x_52) ;  /* 0xfffffffc00fc7947 */ /* 0x000fc0000383ffff */
[----:B------:R-:W-:-:S00]  /*4870*/  NOP ;  /* 0x0000000000007918 */ /* 0x000fc00000000000 */
        /* <DEDUP_REMOVED lines=8> */
.L_x_53:


//--------------------- .nv.shared.reserved.0     --------------------------
	.section	.nv.shared.reserved.0,"aw",@nobits
	.weak		__nv_reservedSMEM_offset_0_alias
	.size		__nv_reservedSMEM_offset_0_alias, 0, 64
	.other		__nv_reservedSMEM_offset_0_alias,@"STO_CUDA_RESERVED_SHARED STV_DEFAULT"
__nv_reservedSMEM_offset_0_alias:
	.zero		0
	.zero		64


//--------------------- .nv.constant0.attention_constant_time_kernel --------------------------
	.section	.nv.constant0.attention_constant_time_kernel,"a",@progbits
	.sectionflags	@""
	.align	4
.nv.constant0.attention_constant_time_kernel:
	.zero		948


//--------------------- SYMBOLS --------------------------

	.type		.nv.reservedSmem.offset0,@object
	.size		.nv.reservedSmem.offset0,0x4
